//
// Generated by NVIDIA NVVM Compiler
//
// Compiler Build ID: CL-36424714
// Cuda compilation tools, release 13.0, V13.0.88
// Based on NVVM 20.0.0
//

.version 9.0
.target sm_100
.address_size 64

	// .globl	_Z19singleViewshedCountPsS_ii

.visible .entry _Z19singleViewshedCountPsS_ii(
	.param .u64 .ptr .align 1 _Z19singleViewshedCountPsS_ii_param_0,
	.param .u64 .ptr .align 1 _Z19singleViewshedCountPsS_ii_param_1,
	.param .u32 _Z19singleViewshedCountPsS_ii_param_2,
	.param .u32 _Z19singleViewshedCountPsS_ii_param_3
)
{
	.reg .pred 	%p<160>;
	.reg .b16 	%rs<14>;
	.reg .b32 	%r<676>;
	.reg .b32 	%f<621>;
	.reg .b64 	%rd<88>;

	ld.param.u64 	%rd4, [_Z19singleViewshedCountPsS_ii_param_0];
	ld.param.u32 	%r113, [_Z19singleViewshedCountPsS_ii_param_2];
	ld.param.u32 	%r114, [_Z19singleViewshedCountPsS_ii_param_3];
	cvta.to.global.u64 	%rd1, %rd4;
	mov.u32 	%r115, %ctaid.x;
	mov.u32 	%r116, %ntid.x;
	mov.u32 	%r117, %tid.x;
	mad.lo.s32 	%r1, %r115, %r116, %r117;
	mul.lo.s32 	%r2, %r113, %r113;
	setp.ge.s32 	%p1, %r1, %r2;
	@%p1 bra 	$L__BB0_51;
	div.s32 	%r118, %r1, %r113;
	mul.lo.s32 	%r119, %r118, %r113;
	sub.s32 	%r120, %r1, %r119;
	cvt.rn.f32.s32 	%f1, %r120;
	cvt.rn.f32.s32 	%f2, %r118;
	neg.s32 	%r3, %r114;
	setp.lt.s32 	%p2, %r114, 0;
	mov.b16 	%rs12, 0;
	@%p2 bra 	$L__BB0_50;
	mul.wide.s32 	%rd5, %r1, 2;
	add.s64 	%rd2, %rd1, %rd5;
	ld.global.s16 	%r4, [%rd2];
	cvt.rzi.s32.f32 	%r5, %f1;
	cvt.rzi.s32.f32 	%r6, %f2;
	add.s32 	%r7, %r6, 1;
	add.s32 	%r8, %r5, 1;
	not.b32 	%r9, %r5;
	add.s32 	%r121, %r6, 2;
	mul.lo.s32 	%r10, %r113, %r121;
	shl.b32 	%r11, %r113, 2;
	add.s32 	%r122, %r6, 3;
	mul.lo.s32 	%r12, %r113, %r122;
	add.s32 	%r123, %r6, 4;
	mul.lo.s32 	%r13, %r113, %r123;
	mad.lo.s32 	%r14, %r113, %r6, %r113;
	mov.b16 	%rs12, 0;
	mov.u32 	%r639, %r3;
$L__BB0_3:
	mul.lo.s32 	%r16, %r639, %r113;
	mov.u32 	%r640, %r3;
$L__BB0_4:
	mov.u32 	%r17, %r640;
	add.s32 	%r18, %r17, %r16;
	add.s32 	%r19, %r18, %r1;
	setp.gt.u32 	%p3, %r19, %r2;
	setp.eq.s32 	%p4, %r18, 0;
	or.pred  	%p5, %p4, %p3;
	@%p5 bra 	$L__BB0_48;
	mul.wide.s32 	%rd6, %r18, 2;
	add.s64 	%rd7, %rd2, %rd6;
	ld.global.u16 	%rs3, [%rd7];
	div.s32 	%r20, %r19, %r113;
	mul.lo.s32 	%r124, %r20, %r113;
	sub.s32 	%r125, %r19, %r124;
	cvt.rn.f32.s32 	%f3, %r125;
	sub.f32 	%f39, %f1, %f3;
	setp.lt.s32 	%p6, %r17, 0;
	neg.s32 	%r126, %r17;
	cvt.rn.f32.s32 	%f40, %r126;
	setp.lt.f32 	%p7, %f39, %f40;
	and.pred  	%p8, %p6, %p7;
	@%p8 bra 	$L__BB0_48;
	setp.gt.s32 	%p9, %r17, 0;
	cvt.rn.f32.s32 	%f42, %r17;
	setp.gt.f32 	%p10, %f39, %f42;
	and.pred  	%p11, %p9, %p10;
	@%p11 bra 	$L__BB0_48;
	cvt.rn.f32.s32 	%f43, %r20;
	abs.f32 	%f44, %f39;
	sub.f32 	%f45, %f2, %f43;
	abs.f32 	%f46, %f45;
	mov.b32 	%r127, %f46;
	mov.b32 	%r128, %f44;
	min.s32 	%r129, %r127, %r128;
	mov.b32 	%f47, %r129;
	max.s32 	%r130, %r128, %r127;
	mov.b32 	%f48, %r130;
	and.b32  	%r131, %r130, -33554432;
	xor.b32  	%r132, %r131, 2122317824;
	mov.b32 	%f49, %r132;
	mul.f32 	%f50, %f47, %f49;
	mul.f32 	%f51, %f48, %f49;
	mul.f32 	%f52, %f50, %f50;
	fma.rn.f32 	%f53, %f51, %f51, %f52;
	sqrt.rn.f32 	%f54, %f53;
	or.b32  	%r133, %r131, 8388608;
	mov.b32 	%f55, %r133;
	mul.f32 	%f56, %f54, %f55;
	setp.eq.f32 	%p12, %f47, 0f00000000;
	selp.f32 	%f57, %f48, %f56, %p12;
	setp.eq.f32 	%p13, %f47, 0f7F800000;
	selp.f32 	%f58, 0f7F800000, %f57, %p13;
	cvt.s32.s16 	%r134, %rs3;
	sub.s32 	%r135, %r134, %r4;
	cvt.rn.f32.s32 	%f59, %r135;
	div.rn.f32 	%f5, %f59, %f58;
	cvt.rzi.s32.f32 	%r21, %f3;
	cvt.rzi.s32.f32 	%r22, %f43;
	sub.s32 	%r23, %r22, %r6;
	abs.s32 	%r136, %r23;
	sub.s32 	%r24, %r21, %r5;
	abs.s32 	%r137, %r24;
	setp.ge.s32 	%p14, %r136, %r137;
	@%p14 bra 	$L__BB0_27;
	setp.le.s32 	%p86, %r5, %r21;
	@%p86 bra 	$L__BB0_18;
	sub.s32 	%r25, %r5, %r21;
	sub.s32 	%r516, %r6, %r22;
	abs.s32 	%r26, %r516;
	setp.gt.s32 	%p122, %r516, -1;
	selp.b32 	%r27, 1, -1, %p122;
	shl.b32 	%r517, %r26, 1;
	sub.s32 	%r657, %r517, %r25;
	add.s32 	%r656, %r21, 1;
	setp.ge.s32 	%p123, %r656, %r5;
	mov.f32 	%f620, 0fFF7FFFFF;
	@%p123 bra 	$L__BB0_47;
	not.b32 	%r30, %r21;
	add.s32 	%r31, %r5, %r30;
	add.s32 	%r519, %r25, -2;
	and.b32  	%r32, %r31, 3;
	setp.lt.u32 	%p124, %r519, 3;
	mov.f32 	%f620, 0fFF7FFFFF;
	mov.u32 	%r658, %r22;
	@%p124 bra 	$L__BB0_13;
	mov.f32 	%f620, 0fFF7FFFFF;
	mov.u32 	%r658, %r22;
$L__BB0_12:
	.pragma "nounroll";
	mad.lo.s32 	%r520, %r658, %r113, %r656;
	sub.s32 	%r521, %r656, %r21;
	cvt.rn.f32.s32 	%f469, %r521;
	sub.s32 	%r522, %r658, %r22;
	cvt.rn.f32.s32 	%f470, %r522;
	abs.f32 	%f471, %f469;
	abs.f32 	%f472, %f470;
	mov.b32 	%r523, %f472;
	mov.b32 	%r524, %f471;
	min.s32 	%r525, %r523, %r524;
	mov.b32 	%f473, %r525;
	max.s32 	%r526, %r524, %r523;
	mov.b32 	%f474, %r526;
	and.b32  	%r527, %r526, -33554432;
	xor.b32  	%r528, %r527, 2122317824;
	mov.b32 	%f475, %r528;
	mul.f32 	%f476, %f473, %f475;
	mul.f32 	%f477, %f474, %f475;
	mul.f32 	%f478, %f476, %f476;
	fma.rn.f32 	%f479, %f477, %f477, %f478;
	sqrt.rn.f32 	%f480, %f479;
	or.b32  	%r529, %r527, 8388608;
	mov.b32 	%f481, %r529;
	mul.f32 	%f482, %f480, %f481;
	setp.eq.f32 	%p125, %f473, 0f00000000;
	selp.f32 	%f483, %f474, %f482, %p125;
	setp.eq.f32 	%p126, %f473, 0f7F800000;
	selp.f32 	%f484, 0f7F800000, %f483, %p126;
	mul.wide.s32 	%rd60, %r520, 2;
	add.s64 	%rd61, %rd1, %rd60;
	ld.global.s16 	%r530, [%rd61];
	sub.s32 	%r531, %r530, %r4;
	cvt.rn.f32.s32 	%f485, %r531;
	div.rn.f32 	%f486, %f485, %f484;
	setp.gt.f32 	%p127, %f486, %f620;
	selp.f32 	%f487, %f486, %f620, %p127;
	setp.gt.s32 	%p128, %r657, 0;
	selp.b32 	%r532, %r27, 0, %p128;
	add.s32 	%r533, %r532, %r658;
	selp.b32 	%r534, %r25, 0, %p128;
	sub.s32 	%r535, %r26, %r534;
	shl.b32 	%r536, %r535, 1;
	add.s32 	%r537, %r536, %r657;
	mul.lo.s32 	%r538, %r533, %r113;
	add.s32 	%r539, %r521, 1;
	cvt.rn.f32.s32 	%f488, %r539;
	sub.s32 	%r540, %r533, %r22;
	cvt.rn.f32.s32 	%f489, %r540;
	abs.f32 	%f490, %f488;
	abs.f32 	%f491, %f489;
	mov.b32 	%r541, %f491;
	mov.b32 	%r542, %f490;
	min.s32 	%r543, %r541, %r542;
	mov.b32 	%f492, %r543;
	max.s32 	%r544, %r542, %r541;
	mov.b32 	%f493, %r544;
	and.b32  	%r545, %r544, -33554432;
	xor.b32  	%r546, %r545, 2122317824;
	mov.b32 	%f494, %r546;
	mul.f32 	%f495, %f492, %f494;
	mul.f32 	%f496, %f493, %f494;
	mul.f32 	%f497, %f495, %f495;
	fma.rn.f32 	%f498, %f496, %f496, %f497;
	sqrt.rn.f32 	%f499, %f498;
	or.b32  	%r547, %r545, 8388608;
	mov.b32 	%f500, %r547;
	mul.f32 	%f501, %f499, %f500;
	setp.eq.f32 	%p129, %f492, 0f00000000;
	selp.f32 	%f502, %f493, %f501, %p129;
	setp.eq.f32 	%p130, %f492, 0f7F800000;
	selp.f32 	%f503, 0f7F800000, %f502, %p130;
	cvt.s64.s32 	%rd62, %r538;
	cvt.s64.s32 	%rd63, %r656;
	add.s64 	%rd64, %rd63, %rd62;
	shl.b64 	%rd65, %rd64, 1;
	add.s64 	%rd66, %rd1, %rd65;
	ld.global.s16 	%r548, [%rd66+2];
	sub.s32 	%r549, %r548, %r4;
	cvt.rn.f32.s32 	%f504, %r549;
	div.rn.f32 	%f505, %f504, %f503;
	setp.gt.f32 	%p131, %f505, %f487;
	selp.f32 	%f506, %f505, %f487, %p131;
	setp.gt.s32 	%p132, %r537, 0;
	selp.b32 	%r550, %r27, 0, %p132;
	add.s32 	%r551, %r550, %r533;
	selp.b32 	%r552, %r25, 0, %p132;
	sub.s32 	%r553, %r26, %r552;
	add.s32 	%r554, %r535, %r553;
	shl.b32 	%r555, %r554, 1;
	add.s32 	%r556, %r555, %r657;
	mul.lo.s32 	%r557, %r551, %r113;
	add.s32 	%r558, %r521, 2;
	cvt.rn.f32.s32 	%f507, %r558;
	sub.s32 	%r559, %r551, %r22;
	cvt.rn.f32.s32 	%f508, %r559;
	abs.f32 	%f509, %f507;
	abs.f32 	%f510, %f508;
	mov.b32 	%r560, %f510;
	mov.b32 	%r561, %f509;
	min.s32 	%r562, %r560, %r561;
	mov.b32 	%f511, %r562;
	max.s32 	%r563, %r561, %r560;
	mov.b32 	%f512, %r563;
	and.b32  	%r564, %r563, -33554432;
	xor.b32  	%r565, %r564, 2122317824;
	mov.b32 	%f513, %r565;
	mul.f32 	%f514, %f511, %f513;
	mul.f32 	%f515, %f512, %f513;
	mul.f32 	%f516, %f514, %f514;
	fma.rn.f32 	%f517, %f515, %f515, %f516;
	sqrt.rn.f32 	%f518, %f517;
	or.b32  	%r566, %r564, 8388608;
	mov.b32 	%f519, %r566;
	mul.f32 	%f520, %f518, %f519;
	setp.eq.f32 	%p133, %f511, 0f00000000;
	selp.f32 	%f521, %f512, %f520, %p133;
	setp.eq.f32 	%p134, %f511, 0f7F800000;
	selp.f32 	%f522, 0f7F800000, %f521, %p134;
	cvt.s64.s32 	%rd67, %r557;
	add.s64 	%rd68, %rd63, %rd67;
	shl.b64 	%rd69, %rd68, 1;
	add.s64 	%rd70, %rd1, %rd69;
	ld.global.s16 	%r567, [%rd70+4];
	sub.s32 	%r568, %r567, %r4;
	cvt.rn.f32.s32 	%f523, %r568;
	div.rn.f32 	%f524, %f523, %f522;
	setp.gt.f32 	%p135, %f524, %f506;
	selp.f32 	%f525, %f524, %f506, %p135;
	setp.gt.s32 	%p136, %r556, 0;
	selp.b32 	%r569, %r27, 0, %p136;
	add.s32 	%r570, %r569, %r551;
	selp.b32 	%r571, %r25, 0, %p136;
	sub.s32 	%r572, %r26, %r571;
	add.s32 	%r573, %r554, %r572;
	shl.b32 	%r574, %r573, 1;
	add.s32 	%r575, %r574, %r657;
	mul.lo.s32 	%r576, %r570, %r113;
	add.s32 	%r577, %r521, 3;
	cvt.rn.f32.s32 	%f526, %r577;
	sub.s32 	%r578, %r570, %r22;
	cvt.rn.f32.s32 	%f527, %r578;
	abs.f32 	%f528, %f526;
	abs.f32 	%f529, %f527;
	mov.b32 	%r579, %f529;
	mov.b32 	%r580, %f528;
	min.s32 	%r581, %r579, %r580;
	mov.b32 	%f530, %r581;
	max.s32 	%r582, %r580, %r579;
	mov.b32 	%f531, %r582;
	and.b32  	%r583, %r582, -33554432;
	xor.b32  	%r584, %r583, 2122317824;
	mov.b32 	%f532, %r584;
	mul.f32 	%f533, %f530, %f532;
	mul.f32 	%f534, %f531, %f532;
	mul.f32 	%f535, %f533, %f533;
	fma.rn.f32 	%f536, %f534, %f534, %f535;
	sqrt.rn.f32 	%f537, %f536;
	or.b32  	%r585, %r583, 8388608;
	mov.b32 	%f538, %r585;
	mul.f32 	%f539, %f537, %f538;
	setp.eq.f32 	%p137, %f530, 0f00000000;
	selp.f32 	%f540, %f531, %f539, %p137;
	setp.eq.f32 	%p138, %f530, 0f7F800000;
	selp.f32 	%f541, 0f7F800000, %f540, %p138;
	cvt.s64.s32 	%rd71, %r576;
	add.s64 	%rd72, %rd63, %rd71;
	shl.b64 	%rd73, %rd72, 1;
	add.s64 	%rd74, %rd1, %rd73;
	ld.global.s16 	%r586, [%rd74+6];
	sub.s32 	%r587, %r586, %r4;
	cvt.rn.f32.s32 	%f542, %r587;
	div.rn.f32 	%f543, %f542, %f541;
	setp.gt.f32 	%p139, %f543, %f525;
	selp.f32 	%f620, %f543, %f525, %p139;
	setp.gt.s32 	%p140, %r575, 0;
	selp.b32 	%r588, %r27, 0, %p140;
	add.s32 	%r658, %r588, %r570;
	selp.b32 	%r589, %r25, 0, %p140;
	sub.s32 	%r590, %r26, %r589;
	add.s32 	%r591, %r573, %r590;
	shl.b32 	%r592, %r591, 1;
	add.s32 	%r657, %r592, %r657;
	add.s32 	%r656, %r656, 4;
	add.s32 	%r593, %r656, %r30;
	and.b32  	%r594, %r31, -4;
	setp.eq.s32 	%p141, %r593, %r594;
	@%p141 bra 	$L__BB0_13;
	bra.uni 	$L__BB0_12;
$L__BB0_13:
	setp.eq.s32 	%p142, %r32, 0;
	@%p142 bra 	$L__BB0_47;
	setp.eq.s32 	%p143, %r32, 1;
	@%p143 bra 	$L__BB0_16;
	mad.lo.s32 	%r595, %r658, %r113, %r656;
	sub.s32 	%r596, %r656, %r21;
	cvt.rn.f32.s32 	%f545, %r596;
	sub.s32 	%r597, %r658, %r22;
	cvt.rn.f32.s32 	%f546, %r597;
	abs.f32 	%f547, %f545;
	abs.f32 	%f548, %f546;
	mov.b32 	%r598, %f548;
	mov.b32 	%r599, %f547;
	min.s32 	%r600, %r598, %r599;
	mov.b32 	%f549, %r600;
	max.s32 	%r601, %r599, %r598;
	mov.b32 	%f550, %r601;
	and.b32  	%r602, %r601, -33554432;
	xor.b32  	%r603, %r602, 2122317824;
	mov.b32 	%f551, %r603;
	mul.f32 	%f552, %f549, %f551;
	mul.f32 	%f553, %f550, %f551;
	mul.f32 	%f554, %f552, %f552;
	fma.rn.f32 	%f555, %f553, %f553, %f554;
	sqrt.rn.f32 	%f556, %f555;
	or.b32  	%r604, %r602, 8388608;
	mov.b32 	%f557, %r604;
	mul.f32 	%f558, %f556, %f557;
	setp.eq.f32 	%p144, %f549, 0f00000000;
	selp.f32 	%f559, %f550, %f558, %p144;
	setp.eq.f32 	%p145, %f549, 0f7F800000;
	selp.f32 	%f560, 0f7F800000, %f559, %p145;
	mul.wide.s32 	%rd75, %r595, 2;
	add.s64 	%rd76, %rd1, %rd75;
	ld.global.s16 	%r605, [%rd76];
	sub.s32 	%r606, %r605, %r4;
	cvt.rn.f32.s32 	%f561, %r606;
	div.rn.f32 	%f562, %f561, %f560;
	setp.gt.f32 	%p146, %f562, %f620;
	selp.f32 	%f563, %f562, %f620, %p146;
	setp.gt.s32 	%p147, %r657, 0;
	selp.b32 	%r607, %r27, 0, %p147;
	add.s32 	%r608, %r607, %r658;
	selp.b32 	%r609, %r25, 0, %p147;
	sub.s32 	%r610, %r26, %r609;
	shl.b32 	%r611, %r610, 1;
	add.s32 	%r612, %r611, %r657;
	mul.lo.s32 	%r613, %r608, %r113;
	add.s32 	%r614, %r596, 1;
	cvt.rn.f32.s32 	%f564, %r614;
	sub.s32 	%r615, %r608, %r22;
	cvt.rn.f32.s32 	%f565, %r615;
	abs.f32 	%f566, %f564;
	abs.f32 	%f567, %f565;
	mov.b32 	%r616, %f567;
	mov.b32 	%r617, %f566;
	min.s32 	%r618, %r616, %r617;
	mov.b32 	%f568, %r618;
	max.s32 	%r619, %r617, %r616;
	mov.b32 	%f569, %r619;
	and.b32  	%r620, %r619, -33554432;
	xor.b32  	%r621, %r620, 2122317824;
	mov.b32 	%f570, %r621;
	mul.f32 	%f571, %f568, %f570;
	mul.f32 	%f572, %f569, %f570;
	mul.f32 	%f573, %f571, %f571;
	fma.rn.f32 	%f574, %f572, %f572, %f573;
	sqrt.rn.f32 	%f575, %f574;
	or.b32  	%r622, %r620, 8388608;
	mov.b32 	%f576, %r622;
	mul.f32 	%f577, %f575, %f576;
	setp.eq.f32 	%p148, %f568, 0f00000000;
	selp.f32 	%f578, %f569, %f577, %p148;
	setp.eq.f32 	%p149, %f568, 0f7F800000;
	selp.f32 	%f579, 0f7F800000, %f578, %p149;
	cvt.s64.s32 	%rd77, %r613;
	cvt.s64.s32 	%rd78, %r656;
	add.s64 	%rd79, %rd78, %rd77;
	shl.b64 	%rd80, %rd79, 1;
	add.s64 	%rd81, %rd1, %rd80;
	ld.global.s16 	%r623, [%rd81+2];
	sub.s32 	%r624, %r623, %r4;
	cvt.rn.f32.s32 	%f580, %r624;
	div.rn.f32 	%f581, %f580, %f579;
	setp.gt.f32 	%p150, %f581, %f563;
	selp.f32 	%f620, %f581, %f563, %p150;
	setp.gt.s32 	%p151, %r612, 0;
	selp.b32 	%r625, %r27, 0, %p151;
	add.s32 	%r658, %r625, %r608;
	add.s32 	%r656, %r656, 2;
$L__BB0_16:
	and.b32  	%r626, %r31, 1;
	setp.eq.b32 	%p152, %r626, 1;
	not.pred 	%p153, %p152;
	@%p153 bra 	$L__BB0_47;
	mad.lo.s32 	%r627, %r658, %r113, %r656;
	sub.s32 	%r628, %r656, %r21;
	cvt.rn.f32.s32 	%f582, %r628;
	sub.s32 	%r629, %r658, %r22;
	cvt.rn.f32.s32 	%f583, %r629;
	abs.f32 	%f584, %f582;
	abs.f32 	%f585, %f583;
	mov.b32 	%r630, %f585;
	mov.b32 	%r631, %f584;
	min.s32 	%r632, %r630, %r631;
	mov.b32 	%f586, %r632;
	max.s32 	%r633, %r631, %r630;
	mov.b32 	%f587, %r633;
	and.b32  	%r634, %r633, -33554432;
	xor.b32  	%r635, %r634, 2122317824;
	mov.b32 	%f588, %r635;
	mul.f32 	%f589, %f586, %f588;
	mul.f32 	%f590, %f587, %f588;
	mul.f32 	%f591, %f589, %f589;
	fma.rn.f32 	%f592, %f590, %f590, %f591;
	sqrt.rn.f32 	%f593, %f592;
	or.b32  	%r636, %r634, 8388608;
	mov.b32 	%f594, %r636;
	mul.f32 	%f595, %f593, %f594;
	setp.eq.f32 	%p154, %f586, 0f00000000;
	selp.f32 	%f596, %f587, %f595, %p154;
	setp.eq.f32 	%p155, %f586, 0f7F800000;
	selp.f32 	%f597, 0f7F800000, %f596, %p155;
	mul.wide.s32 	%rd82, %r627, 2;
	add.s64 	%rd83, %rd1, %rd82;
	ld.global.s16 	%r637, [%rd83];
	sub.s32 	%r638, %r637, %r4;
	cvt.rn.f32.s32 	%f598, %r638;
	div.rn.f32 	%f599, %f598, %f597;
	setp.gt.f32 	%p156, %f599, %f620;
	selp.f32 	%f620, %f599, %f620, %p156;
	bra.uni 	$L__BB0_47;
$L__BB0_18:
	setp.gt.s32 	%p87, %r23, -1;
	selp.b32 	%r40, 1, -1, %p87;
	shl.b32 	%r395, %r136, 1;
	sub.s32 	%r662, %r395, %r24;
	setp.ge.s32 	%p88, %r8, %r21;
	mov.f32 	%f620, 0fFF7FFFFF;
	@%p88 bra 	$L__BB0_47;
	add.s32 	%r42, %r21, %r9;
	add.s32 	%r396, %r24, -2;
	and.b32  	%r43, %r42, 3;
	setp.lt.u32 	%p89, %r396, 3;
	mov.f32 	%f620, 0fFF7FFFFF;
	mov.u32 	%r661, %r8;
	mov.u32 	%r663, %r6;
	@%p89 bra 	$L__BB0_22;
	mov.f32 	%f620, 0fFF7FFFFF;
	mov.u32 	%r661, %r8;
	mov.u32 	%r663, %r6;
$L__BB0_21:
	.pragma "nounroll";
	mad.lo.s32 	%r397, %r663, %r113, %r661;
	sub.s32 	%r398, %r661, %r5;
	cvt.rn.f32.s32 	%f334, %r398;
	sub.s32 	%r399, %r663, %r6;
	cvt.rn.f32.s32 	%f335, %r399;
	abs.f32 	%f336, %f334;
	abs.f32 	%f337, %f335;
	mov.b32 	%r400, %f337;
	mov.b32 	%r401, %f336;
	min.s32 	%r402, %r400, %r401;
	mov.b32 	%f338, %r402;
	max.s32 	%r403, %r401, %r400;
	mov.b32 	%f339, %r403;
	and.b32  	%r404, %r403, -33554432;
	xor.b32  	%r405, %r404, 2122317824;
	mov.b32 	%f340, %r405;
	mul.f32 	%f341, %f338, %f340;
	mul.f32 	%f342, %f339, %f340;
	mul.f32 	%f343, %f341, %f341;
	fma.rn.f32 	%f344, %f342, %f342, %f343;
	sqrt.rn.f32 	%f345, %f344;
	or.b32  	%r406, %r404, 8388608;
	mov.b32 	%f346, %r406;
	mul.f32 	%f347, %f345, %f346;
	setp.eq.f32 	%p90, %f338, 0f00000000;
	selp.f32 	%f348, %f339, %f347, %p90;
	setp.eq.f32 	%p91, %f338, 0f7F800000;
	selp.f32 	%f349, 0f7F800000, %f348, %p91;
	mul.wide.s32 	%rd36, %r397, 2;
	add.s64 	%rd37, %rd1, %rd36;
	ld.global.s16 	%r407, [%rd37];
	sub.s32 	%r408, %r407, %r4;
	cvt.rn.f32.s32 	%f350, %r408;
	div.rn.f32 	%f351, %f350, %f349;
	setp.gt.f32 	%p92, %f351, %f620;
	selp.f32 	%f352, %f351, %f620, %p92;
	setp.gt.s32 	%p93, %r662, 0;
	selp.b32 	%r409, %r40, 0, %p93;
	add.s32 	%r410, %r409, %r663;
	selp.b32 	%r411, %r24, 0, %p93;
	sub.s32 	%r412, %r136, %r411;
	shl.b32 	%r413, %r412, 1;
	add.s32 	%r414, %r413, %r662;
	mul.lo.s32 	%r415, %r410, %r113;
	add.s32 	%r416, %r398, 1;
	cvt.rn.f32.s32 	%f353, %r416;
	sub.s32 	%r417, %r410, %r6;
	cvt.rn.f32.s32 	%f354, %r417;
	abs.f32 	%f355, %f353;
	abs.f32 	%f356, %f354;
	mov.b32 	%r418, %f356;
	mov.b32 	%r419, %f355;
	min.s32 	%r420, %r418, %r419;
	mov.b32 	%f357, %r420;
	max.s32 	%r421, %r419, %r418;
	mov.b32 	%f358, %r421;
	and.b32  	%r422, %r421, -33554432;
	xor.b32  	%r423, %r422, 2122317824;
	mov.b32 	%f359, %r423;
	mul.f32 	%f360, %f357, %f359;
	mul.f32 	%f361, %f358, %f359;
	mul.f32 	%f362, %f360, %f360;
	fma.rn.f32 	%f363, %f361, %f361, %f362;
	sqrt.rn.f32 	%f364, %f363;
	or.b32  	%r424, %r422, 8388608;
	mov.b32 	%f365, %r424;
	mul.f32 	%f366, %f364, %f365;
	setp.eq.f32 	%p94, %f357, 0f00000000;
	selp.f32 	%f367, %f358, %f366, %p94;
	setp.eq.f32 	%p95, %f357, 0f7F800000;
	selp.f32 	%f368, 0f7F800000, %f367, %p95;
	cvt.s64.s32 	%rd38, %r415;
	cvt.s64.s32 	%rd39, %r661;
	add.s64 	%rd40, %rd39, %rd38;
	shl.b64 	%rd41, %rd40, 1;
	add.s64 	%rd42, %rd1, %rd41;
	ld.global.s16 	%r425, [%rd42+2];
	sub.s32 	%r426, %r425, %r4;
	cvt.rn.f32.s32 	%f369, %r426;
	div.rn.f32 	%f370, %f369, %f368;
	setp.gt.f32 	%p96, %f370, %f352;
	selp.f32 	%f371, %f370, %f352, %p96;
	setp.gt.s32 	%p97, %r414, 0;
	selp.b32 	%r427, %r40, 0, %p97;
	add.s32 	%r428, %r427, %r410;
	selp.b32 	%r429, %r24, 0, %p97;
	sub.s32 	%r430, %r136, %r429;
	add.s32 	%r431, %r412, %r430;
	shl.b32 	%r432, %r431, 1;
	add.s32 	%r433, %r432, %r662;
	mul.lo.s32 	%r434, %r428, %r113;
	add.s32 	%r435, %r398, 2;
	cvt.rn.f32.s32 	%f372, %r435;
	sub.s32 	%r436, %r428, %r6;
	cvt.rn.f32.s32 	%f373, %r436;
	abs.f32 	%f374, %f372;
	abs.f32 	%f375, %f373;
	mov.b32 	%r437, %f375;
	mov.b32 	%r438, %f374;
	min.s32 	%r439, %r437, %r438;
	mov.b32 	%f376, %r439;
	max.s32 	%r440, %r438, %r437;
	mov.b32 	%f377, %r440;
	and.b32  	%r441, %r440, -33554432;
	xor.b32  	%r442, %r441, 2122317824;
	mov.b32 	%f378, %r442;
	mul.f32 	%f379, %f376, %f378;
	mul.f32 	%f380, %f377, %f378;
	mul.f32 	%f381, %f379, %f379;
	fma.rn.f32 	%f382, %f380, %f380, %f381;
	sqrt.rn.f32 	%f383, %f382;
	or.b32  	%r443, %r441, 8388608;
	mov.b32 	%f384, %r443;
	mul.f32 	%f385, %f383, %f384;
	setp.eq.f32 	%p98, %f376, 0f00000000;
	selp.f32 	%f386, %f377, %f385, %p98;
	setp.eq.f32 	%p99, %f376, 0f7F800000;
	selp.f32 	%f387, 0f7F800000, %f386, %p99;
	cvt.s64.s32 	%rd43, %r434;
	add.s64 	%rd44, %rd39, %rd43;
	shl.b64 	%rd45, %rd44, 1;
	add.s64 	%rd46, %rd1, %rd45;
	ld.global.s16 	%r444, [%rd46+4];
	sub.s32 	%r445, %r444, %r4;
	cvt.rn.f32.s32 	%f388, %r445;
	div.rn.f32 	%f389, %f388, %f387;
	setp.gt.f32 	%p100, %f389, %f371;
	selp.f32 	%f390, %f389, %f371, %p100;
	setp.gt.s32 	%p101, %r433, 0;
	selp.b32 	%r446, %r40, 0, %p101;
	add.s32 	%r447, %r446, %r428;
	selp.b32 	%r448, %r24, 0, %p101;
	sub.s32 	%r449, %r136, %r448;
	add.s32 	%r450, %r431, %r449;
	shl.b32 	%r451, %r450, 1;
	add.s32 	%r452, %r451, %r662;
	mul.lo.s32 	%r453, %r447, %r113;
	add.s32 	%r454, %r398, 3;
	cvt.rn.f32.s32 	%f391, %r454;
	sub.s32 	%r455, %r447, %r6;
	cvt.rn.f32.s32 	%f392, %r455;
	abs.f32 	%f393, %f391;
	abs.f32 	%f394, %f392;
	mov.b32 	%r456, %f394;
	mov.b32 	%r457, %f393;
	min.s32 	%r458, %r456, %r457;
	mov.b32 	%f395, %r458;
	max.s32 	%r459, %r457, %r456;
	mov.b32 	%f396, %r459;
	and.b32  	%r460, %r459, -33554432;
	xor.b32  	%r461, %r460, 2122317824;
	mov.b32 	%f397, %r461;
	mul.f32 	%f398, %f395, %f397;
	mul.f32 	%f399, %f396, %f397;
	mul.f32 	%f400, %f398, %f398;
	fma.rn.f32 	%f401, %f399, %f399, %f400;
	sqrt.rn.f32 	%f402, %f401;
	or.b32  	%r462, %r460, 8388608;
	mov.b32 	%f403, %r462;
	mul.f32 	%f404, %f402, %f403;
	setp.eq.f32 	%p102, %f395, 0f00000000;
	selp.f32 	%f405, %f396, %f404, %p102;
	setp.eq.f32 	%p103, %f395, 0f7F800000;
	selp.f32 	%f406, 0f7F800000, %f405, %p103;
	cvt.s64.s32 	%rd47, %r453;
	add.s64 	%rd48, %rd39, %rd47;
	shl.b64 	%rd49, %rd48, 1;
	add.s64 	%rd50, %rd1, %rd49;
	ld.global.s16 	%r463, [%rd50+6];
	sub.s32 	%r464, %r463, %r4;
	cvt.rn.f32.s32 	%f407, %r464;
	div.rn.f32 	%f408, %f407, %f406;
	setp.gt.f32 	%p104, %f408, %f390;
	selp.f32 	%f620, %f408, %f390, %p104;
	setp.gt.s32 	%p105, %r452, 0;
	selp.b32 	%r465, %r40, 0, %p105;
	add.s32 	%r663, %r465, %r447;
	selp.b32 	%r466, %r24, 0, %p105;
	sub.s32 	%r467, %r136, %r466;
	add.s32 	%r468, %r450, %r467;
	shl.b32 	%r469, %r468, 1;
	add.s32 	%r662, %r469, %r662;
	add.s32 	%r661, %r661, 4;
	add.s32 	%r470, %r661, %r9;
	and.b32  	%r471, %r42, -4;
	setp.eq.s32 	%p106, %r470, %r471;
	@%p106 bra 	$L__BB0_22;
	bra.uni 	$L__BB0_21;
$L__BB0_22:
	setp.eq.s32 	%p107, %r43, 0;
	@%p107 bra 	$L__BB0_47;
	setp.eq.s32 	%p108, %r43, 1;
	@%p108 bra 	$L__BB0_25;
	mad.lo.s32 	%r472, %r663, %r113, %r661;
	sub.s32 	%r473, %r661, %r5;
	cvt.rn.f32.s32 	%f410, %r473;
	sub.s32 	%r474, %r663, %r6;
	cvt.rn.f32.s32 	%f411, %r474;
	abs.f32 	%f412, %f410;
	abs.f32 	%f413, %f411;
	mov.b32 	%r475, %f413;
	mov.b32 	%r476, %f412;
	min.s32 	%r477, %r475, %r476;
	mov.b32 	%f414, %r477;
	max.s32 	%r478, %r476, %r475;
	mov.b32 	%f415, %r478;
	and.b32  	%r479, %r478, -33554432;
	xor.b32  	%r480, %r479, 2122317824;
	mov.b32 	%f416, %r480;
	mul.f32 	%f417, %f414, %f416;
	mul.f32 	%f418, %f415, %f416;
	mul.f32 	%f419, %f417, %f417;
	fma.rn.f32 	%f420, %f418, %f418, %f419;
	sqrt.rn.f32 	%f421, %f420;
	or.b32  	%r481, %r479, 8388608;
	mov.b32 	%f422, %r481;
	mul.f32 	%f423, %f421, %f422;
	setp.eq.f32 	%p109, %f414, 0f00000000;
	selp.f32 	%f424, %f415, %f423, %p109;
	setp.eq.f32 	%p110, %f414, 0f7F800000;
	selp.f32 	%f425, 0f7F800000, %f424, %p110;
	mul.wide.s32 	%rd51, %r472, 2;
	add.s64 	%rd52, %rd1, %rd51;
	ld.global.s16 	%r482, [%rd52];
	sub.s32 	%r483, %r482, %r4;
	cvt.rn.f32.s32 	%f426, %r483;
	div.rn.f32 	%f427, %f426, %f425;
	setp.gt.f32 	%p111, %f427, %f620;
	selp.f32 	%f428, %f427, %f620, %p111;
	setp.gt.s32 	%p112, %r662, 0;
	selp.b32 	%r484, %r40, 0, %p112;
	add.s32 	%r485, %r484, %r663;
	selp.b32 	%r486, %r24, 0, %p112;
	sub.s32 	%r487, %r136, %r486;
	shl.b32 	%r488, %r487, 1;
	add.s32 	%r489, %r488, %r662;
	mul.lo.s32 	%r490, %r485, %r113;
	add.s32 	%r491, %r473, 1;
	cvt.rn.f32.s32 	%f429, %r491;
	sub.s32 	%r492, %r485, %r6;
	cvt.rn.f32.s32 	%f430, %r492;
	abs.f32 	%f431, %f429;
	abs.f32 	%f432, %f430;
	mov.b32 	%r493, %f432;
	mov.b32 	%r494, %f431;
	min.s32 	%r495, %r493, %r494;
	mov.b32 	%f433, %r495;
	max.s32 	%r496, %r494, %r493;
	mov.b32 	%f434, %r496;
	and.b32  	%r497, %r496, -33554432;
	xor.b32  	%r498, %r497, 2122317824;
	mov.b32 	%f435, %r498;
	mul.f32 	%f436, %f433, %f435;
	mul.f32 	%f437, %f434, %f435;
	mul.f32 	%f438, %f436, %f436;
	fma.rn.f32 	%f439, %f437, %f437, %f438;
	sqrt.rn.f32 	%f440, %f439;
	or.b32  	%r499, %r497, 8388608;
	mov.b32 	%f441, %r499;
	mul.f32 	%f442, %f440, %f441;
	setp.eq.f32 	%p113, %f433, 0f00000000;
	selp.f32 	%f443, %f434, %f442, %p113;
	setp.eq.f32 	%p114, %f433, 0f7F800000;
	selp.f32 	%f444, 0f7F800000, %f443, %p114;
	cvt.s64.s32 	%rd53, %r490;
	cvt.s64.s32 	%rd54, %r661;
	add.s64 	%rd55, %rd54, %rd53;
	shl.b64 	%rd56, %rd55, 1;
	add.s64 	%rd57, %rd1, %rd56;
	ld.global.s16 	%r500, [%rd57+2];
	sub.s32 	%r501, %r500, %r4;
	cvt.rn.f32.s32 	%f445, %r501;
	div.rn.f32 	%f446, %f445, %f444;
	setp.gt.f32 	%p115, %f446, %f428;
	selp.f32 	%f620, %f446, %f428, %p115;
	setp.gt.s32 	%p116, %r489, 0;
	selp.b32 	%r502, %r40, 0, %p116;
	add.s32 	%r663, %r502, %r485;
	add.s32 	%r661, %r661, 2;
$L__BB0_25:
	and.b32  	%r503, %r42, 1;
	setp.eq.b32 	%p117, %r503, 1;
	not.pred 	%p118, %p117;
	@%p118 bra 	$L__BB0_47;
	mad.lo.s32 	%r504, %r663, %r113, %r661;
	sub.s32 	%r505, %r661, %r5;
	cvt.rn.f32.s32 	%f447, %r505;
	sub.s32 	%r506, %r663, %r6;
	cvt.rn.f32.s32 	%f448, %r506;
	abs.f32 	%f449, %f447;
	abs.f32 	%f450, %f448;
	mov.b32 	%r507, %f450;
	mov.b32 	%r508, %f449;
	min.s32 	%r509, %r507, %r508;
	mov.b32 	%f451, %r509;
	max.s32 	%r510, %r508, %r507;
	mov.b32 	%f452, %r510;
	and.b32  	%r511, %r510, -33554432;
	xor.b32  	%r512, %r511, 2122317824;
	mov.b32 	%f453, %r512;
	mul.f32 	%f454, %f451, %f453;
	mul.f32 	%f455, %f452, %f453;
	mul.f32 	%f456, %f454, %f454;
	fma.rn.f32 	%f457, %f455, %f455, %f456;
	sqrt.rn.f32 	%f458, %f457;
	or.b32  	%r513, %r511, 8388608;
	mov.b32 	%f459, %r513;
	mul.f32 	%f460, %f458, %f459;
	setp.eq.f32 	%p119, %f451, 0f00000000;
	selp.f32 	%f461, %f452, %f460, %p119;
	setp.eq.f32 	%p120, %f451, 0f7F800000;
	selp.f32 	%f462, 0f7F800000, %f461, %p120;
	mul.wide.s32 	%rd58, %r504, 2;
	add.s64 	%rd59, %rd1, %rd58;
	ld.global.s16 	%r514, [%rd59];
	sub.s32 	%r515, %r514, %r4;
	cvt.rn.f32.s32 	%f463, %r515;
	div.rn.f32 	%f464, %f463, %f462;
	setp.gt.f32 	%p121, %f464, %f620;
	selp.f32 	%f620, %f464, %f620, %p121;
	bra.uni 	$L__BB0_47;
$L__BB0_27:
	setp.le.s32 	%p15, %r6, %r22;
	@%p15 bra 	$L__BB0_37;
	sub.s32 	%r266, %r5, %r21;
	sub.s32 	%r50, %r6, %r22;
	abs.s32 	%r51, %r266;
	setp.gt.s32 	%p51, %r266, -1;
	selp.b32 	%r52, 1, -1, %p51;
	shl.b32 	%r267, %r51, 1;
	sub.s32 	%r667, %r267, %r50;
	add.s32 	%r666, %r22, 1;
	setp.ge.s32 	%p52, %r666, %r6;
	mov.f32 	%f620, 0fFF7FFFFF;
	@%p52 bra 	$L__BB0_47;
	not.b32 	%r55, %r22;
	add.s32 	%r56, %r6, %r55;
	add.s32 	%r269, %r50, -2;
	and.b32  	%r57, %r56, 3;
	setp.lt.u32 	%p53, %r269, 3;
	mov.f32 	%f620, 0fFF7FFFFF;
	mov.u32 	%r668, %r21;
	@%p53 bra 	$L__BB0_32;
	mov.f32 	%f620, 0fFF7FFFFF;
	mov.u32 	%r668, %r21;
$L__BB0_31:
	.pragma "nounroll";
	mul.lo.s32 	%r270, %r666, %r113;
	add.s32 	%r271, %r270, %r668;
	sub.s32 	%r272, %r668, %r21;
	cvt.rn.f32.s32 	%f199, %r272;
	sub.s32 	%r273, %r666, %r22;
	cvt.rn.f32.s32 	%f200, %r273;
	abs.f32 	%f201, %f199;
	abs.f32 	%f202, %f200;
	mov.b32 	%r274, %f202;
	mov.b32 	%r275, %f201;
	min.s32 	%r276, %r274, %r275;
	mov.b32 	%f203, %r276;
	max.s32 	%r277, %r275, %r274;
	mov.b32 	%f204, %r277;
	and.b32  	%r278, %r277, -33554432;
	xor.b32  	%r279, %r278, 2122317824;
	mov.b32 	%f205, %r279;
	mul.f32 	%f206, %f203, %f205;
	mul.f32 	%f207, %f204, %f205;
	mul.f32 	%f208, %f206, %f206;
	fma.rn.f32 	%f209, %f207, %f207, %f208;
	sqrt.rn.f32 	%f210, %f209;
	or.b32  	%r280, %r278, 8388608;
	mov.b32 	%f211, %r280;
	mul.f32 	%f212, %f210, %f211;
	setp.eq.f32 	%p54, %f203, 0f00000000;
	selp.f32 	%f213, %f204, %f212, %p54;
	setp.eq.f32 	%p55, %f203, 0f7F800000;
	selp.f32 	%f214, 0f7F800000, %f213, %p55;
	mul.wide.s32 	%rd22, %r271, 2;
	add.s64 	%rd23, %rd1, %rd22;
	ld.global.s16 	%r281, [%rd23];
	sub.s32 	%r282, %r281, %r4;
	cvt.rn.f32.s32 	%f215, %r282;
	div.rn.f32 	%f216, %f215, %f214;
	setp.gt.f32 	%p56, %f216, %f620;
	selp.f32 	%f217, %f216, %f620, %p56;
	setp.gt.s32 	%p57, %r667, 0;
	selp.b32 	%r283, %r52, 0, %p57;
	add.s32 	%r284, %r283, %r668;
	selp.b32 	%r285, %r50, 0, %p57;
	sub.s32 	%r286, %r51, %r285;
	shl.b32 	%r287, %r286, 1;
	add.s32 	%r288, %r287, %r667;
	add.s32 	%r289, %r270, %r113;
	add.s32 	%r290, %r289, %r284;
	sub.s32 	%r291, %r284, %r21;
	cvt.rn.f32.s32 	%f218, %r291;
	add.s32 	%r292, %r273, 1;
	cvt.rn.f32.s32 	%f219, %r292;
	abs.f32 	%f220, %f218;
	abs.f32 	%f221, %f219;
	mov.b32 	%r293, %f221;
	mov.b32 	%r294, %f220;
	min.s32 	%r295, %r293, %r294;
	mov.b32 	%f222, %r295;
	max.s32 	%r296, %r294, %r293;
	mov.b32 	%f223, %r296;
	and.b32  	%r297, %r296, -33554432;
	xor.b32  	%r298, %r297, 2122317824;
	mov.b32 	%f224, %r298;
	mul.f32 	%f225, %f222, %f224;
	mul.f32 	%f226, %f223, %f224;
	mul.f32 	%f227, %f225, %f225;
	fma.rn.f32 	%f228, %f226, %f226, %f227;
	sqrt.rn.f32 	%f229, %f228;
	or.b32  	%r299, %r297, 8388608;
	mov.b32 	%f230, %r299;
	mul.f32 	%f231, %f229, %f230;
	setp.eq.f32 	%p58, %f222, 0f00000000;
	selp.f32 	%f232, %f223, %f231, %p58;
	setp.eq.f32 	%p59, %f222, 0f7F800000;
	selp.f32 	%f233, 0f7F800000, %f232, %p59;
	mul.wide.s32 	%rd24, %r290, 2;
	add.s64 	%rd25, %rd1, %rd24;
	ld.global.s16 	%r300, [%rd25];
	sub.s32 	%r301, %r300, %r4;
	cvt.rn.f32.s32 	%f234, %r301;
	div.rn.f32 	%f235, %f234, %f233;
	setp.gt.f32 	%p60, %f235, %f217;
	selp.f32 	%f236, %f235, %f217, %p60;
	setp.gt.s32 	%p61, %r288, 0;
	selp.b32 	%r302, %r52, 0, %p61;
	add.s32 	%r303, %r302, %r284;
	selp.b32 	%r304, %r50, 0, %p61;
	sub.s32 	%r305, %r51, %r304;
	add.s32 	%r306, %r286, %r305;
	shl.b32 	%r307, %r306, 1;
	add.s32 	%r308, %r307, %r667;
	add.s32 	%r309, %r289, %r113;
	add.s32 	%r310, %r309, %r303;
	sub.s32 	%r311, %r303, %r21;
	cvt.rn.f32.s32 	%f237, %r311;
	add.s32 	%r312, %r273, 2;
	cvt.rn.f32.s32 	%f238, %r312;
	abs.f32 	%f239, %f237;
	abs.f32 	%f240, %f238;
	mov.b32 	%r313, %f240;
	mov.b32 	%r314, %f239;
	min.s32 	%r315, %r313, %r314;
	mov.b32 	%f241, %r315;
	max.s32 	%r316, %r314, %r313;
	mov.b32 	%f242, %r316;
	and.b32  	%r317, %r316, -33554432;
	xor.b32  	%r318, %r317, 2122317824;
	mov.b32 	%f243, %r318;
	mul.f32 	%f244, %f241, %f243;
	mul.f32 	%f245, %f242, %f243;
	mul.f32 	%f246, %f244, %f244;
	fma.rn.f32 	%f247, %f245, %f245, %f246;
	sqrt.rn.f32 	%f248, %f247;
	or.b32  	%r319, %r317, 8388608;
	mov.b32 	%f249, %r319;
	mul.f32 	%f250, %f248, %f249;
	setp.eq.f32 	%p62, %f241, 0f00000000;
	selp.f32 	%f251, %f242, %f250, %p62;
	setp.eq.f32 	%p63, %f241, 0f7F800000;
	selp.f32 	%f252, 0f7F800000, %f251, %p63;
	mul.wide.s32 	%rd26, %r310, 2;
	add.s64 	%rd27, %rd1, %rd26;
	ld.global.s16 	%r320, [%rd27];
	sub.s32 	%r321, %r320, %r4;
	cvt.rn.f32.s32 	%f253, %r321;
	div.rn.f32 	%f254, %f253, %f252;
	setp.gt.f32 	%p64, %f254, %f236;
	selp.f32 	%f255, %f254, %f236, %p64;
	setp.gt.s32 	%p65, %r308, 0;
	selp.b32 	%r322, %r52, 0, %p65;
	add.s32 	%r323, %r322, %r303;
	selp.b32 	%r324, %r50, 0, %p65;
	sub.s32 	%r325, %r51, %r324;
	add.s32 	%r326, %r306, %r325;
	shl.b32 	%r327, %r326, 1;
	add.s32 	%r328, %r327, %r667;
	add.s32 	%r329, %r309, %r113;
	add.s32 	%r330, %r329, %r323;
	sub.s32 	%r331, %r323, %r21;
	cvt.rn.f32.s32 	%f256, %r331;
	add.s32 	%r332, %r273, 3;
	cvt.rn.f32.s32 	%f257, %r332;
	abs.f32 	%f258, %f256;
	abs.f32 	%f259, %f257;
	mov.b32 	%r333, %f259;
	mov.b32 	%r334, %f258;
	min.s32 	%r335, %r333, %r334;
	mov.b32 	%f260, %r335;
	max.s32 	%r336, %r334, %r333;
	mov.b32 	%f261, %r336;
	and.b32  	%r337, %r336, -33554432;
	xor.b32  	%r338, %r337, 2122317824;
	mov.b32 	%f262, %r338;
	mul.f32 	%f263, %f260, %f262;
	mul.f32 	%f264, %f261, %f262;
	mul.f32 	%f265, %f263, %f263;
	fma.rn.f32 	%f266, %f264, %f264, %f265;
	sqrt.rn.f32 	%f267, %f266;
	or.b32  	%r339, %r337, 8388608;
	mov.b32 	%f268, %r339;
	mul.f32 	%f269, %f267, %f268;
	setp.eq.f32 	%p66, %f260, 0f00000000;
	selp.f32 	%f270, %f261, %f269, %p66;
	setp.eq.f32 	%p67, %f260, 0f7F800000;
	selp.f32 	%f271, 0f7F800000, %f270, %p67;
	mul.wide.s32 	%rd28, %r330, 2;
	add.s64 	%rd29, %rd1, %rd28;
	ld.global.s16 	%r340, [%rd29];
	sub.s32 	%r341, %r340, %r4;
	cvt.rn.f32.s32 	%f272, %r341;
	div.rn.f32 	%f273, %f272, %f271;
	setp.gt.f32 	%p68, %f273, %f255;
	selp.f32 	%f620, %f273, %f255, %p68;
	setp.gt.s32 	%p69, %r328, 0;
	selp.b32 	%r342, %r52, 0, %p69;
	add.s32 	%r668, %r342, %r323;
	selp.b32 	%r343, %r50, 0, %p69;
	sub.s32 	%r344, %r51, %r343;
	add.s32 	%r345, %r326, %r344;
	shl.b32 	%r346, %r345, 1;
	add.s32 	%r667, %r346, %r667;
	add.s32 	%r666, %r666, 4;
	add.s32 	%r347, %r666, %r55;
	and.b32  	%r348, %r56, -4;
	setp.eq.s32 	%p70, %r347, %r348;
	@%p70 bra 	$L__BB0_32;
	bra.uni 	$L__BB0_31;
$L__BB0_32:
	setp.eq.s32 	%p71, %r57, 0;
	@%p71 bra 	$L__BB0_47;
	setp.eq.s32 	%p72, %r57, 1;
	@%p72 bra 	$L__BB0_35;
	mul.lo.s32 	%r349, %r666, %r113;
	add.s32 	%r350, %r349, %r668;
	sub.s32 	%r351, %r668, %r21;
	cvt.rn.f32.s32 	%f275, %r351;
	sub.s32 	%r352, %r666, %r22;
	cvt.rn.f32.s32 	%f276, %r352;
	abs.f32 	%f277, %f275;
	abs.f32 	%f278, %f276;
	mov.b32 	%r353, %f278;
	mov.b32 	%r354, %f277;
	min.s32 	%r355, %r353, %r354;
	mov.b32 	%f279, %r355;
	max.s32 	%r356, %r354, %r353;
	mov.b32 	%f280, %r356;
	and.b32  	%r357, %r356, -33554432;
	xor.b32  	%r358, %r357, 2122317824;
	mov.b32 	%f281, %r358;
	mul.f32 	%f282, %f279, %f281;
	mul.f32 	%f283, %f280, %f281;
	mul.f32 	%f284, %f282, %f282;
	fma.rn.f32 	%f285, %f283, %f283, %f284;
	sqrt.rn.f32 	%f286, %f285;
	or.b32  	%r359, %r357, 8388608;
	mov.b32 	%f287, %r359;
	mul.f32 	%f288, %f286, %f287;
	setp.eq.f32 	%p73, %f279, 0f00000000;
	selp.f32 	%f289, %f280, %f288, %p73;
	setp.eq.f32 	%p74, %f279, 0f7F800000;
	selp.f32 	%f290, 0f7F800000, %f289, %p74;
	mul.wide.s32 	%rd30, %r350, 2;
	add.s64 	%rd31, %rd1, %rd30;
	ld.global.s16 	%r360, [%rd31];
	sub.s32 	%r361, %r360, %r4;
	cvt.rn.f32.s32 	%f291, %r361;
	div.rn.f32 	%f292, %f291, %f290;
	setp.gt.f32 	%p75, %f292, %f620;
	selp.f32 	%f293, %f292, %f620, %p75;
	setp.gt.s32 	%p76, %r667, 0;
	selp.b32 	%r362, %r52, 0, %p76;
	add.s32 	%r363, %r362, %r668;
	selp.b32 	%r364, %r50, 0, %p76;
	sub.s32 	%r365, %r51, %r364;
	shl.b32 	%r366, %r365, 1;
	add.s32 	%r367, %r366, %r667;
	add.s32 	%r368, %r349, %r113;
	add.s32 	%r369, %r368, %r363;
	sub.s32 	%r370, %r363, %r21;
	cvt.rn.f32.s32 	%f294, %r370;
	add.s32 	%r371, %r352, 1;
	cvt.rn.f32.s32 	%f295, %r371;
	abs.f32 	%f296, %f294;
	abs.f32 	%f297, %f295;
	mov.b32 	%r372, %f297;
	mov.b32 	%r373, %f296;
	min.s32 	%r374, %r372, %r373;
	mov.b32 	%f298, %r374;
	max.s32 	%r375, %r373, %r372;
	mov.b32 	%f299, %r375;
	and.b32  	%r376, %r375, -33554432;
	xor.b32  	%r377, %r376, 2122317824;
	mov.b32 	%f300, %r377;
	mul.f32 	%f301, %f298, %f300;
	mul.f32 	%f302, %f299, %f300;
	mul.f32 	%f303, %f301, %f301;
	fma.rn.f32 	%f304, %f302, %f302, %f303;
	sqrt.rn.f32 	%f305, %f304;
	or.b32  	%r378, %r376, 8388608;
	mov.b32 	%f306, %r378;
	mul.f32 	%f307, %f305, %f306;
	setp.eq.f32 	%p77, %f298, 0f00000000;
	selp.f32 	%f308, %f299, %f307, %p77;
	setp.eq.f32 	%p78, %f298, 0f7F800000;
	selp.f32 	%f309, 0f7F800000, %f308, %p78;
	mul.wide.s32 	%rd32, %r369, 2;
	add.s64 	%rd33, %rd1, %rd32;
	ld.global.s16 	%r379, [%rd33];
	sub.s32 	%r380, %r379, %r4;
	cvt.rn.f32.s32 	%f310, %r380;
	div.rn.f32 	%f311, %f310, %f309;
	setp.gt.f32 	%p79, %f311, %f293;
	selp.f32 	%f620, %f311, %f293, %p79;
	setp.gt.s32 	%p80, %r367, 0;
	selp.b32 	%r381, %r52, 0, %p80;
	add.s32 	%r668, %r381, %r363;
	add.s32 	%r666, %r666, 2;
$L__BB0_35:
	and.b32  	%r382, %r56, 1;
	setp.eq.b32 	%p81, %r382, 1;
	not.pred 	%p82, %p81;
	@%p82 bra 	$L__BB0_47;
	mad.lo.s32 	%r383, %r666, %r113, %r668;
	sub.s32 	%r384, %r668, %r21;
	cvt.rn.f32.s32 	%f312, %r384;
	sub.s32 	%r385, %r666, %r22;
	cvt.rn.f32.s32 	%f313, %r385;
	abs.f32 	%f314, %f312;
	abs.f32 	%f315, %f313;
	mov.b32 	%r386, %f315;
	mov.b32 	%r387, %f314;
	min.s32 	%r388, %r386, %r387;
	mov.b32 	%f316, %r388;
	max.s32 	%r389, %r387, %r386;
	mov.b32 	%f317, %r389;
	and.b32  	%r390, %r389, -33554432;
	xor.b32  	%r391, %r390, 2122317824;
	mov.b32 	%f318, %r391;
	mul.f32 	%f319, %f316, %f318;
	mul.f32 	%f320, %f317, %f318;
	mul.f32 	%f321, %f319, %f319;
	fma.rn.f32 	%f322, %f320, %f320, %f321;
	sqrt.rn.f32 	%f323, %f322;
	or.b32  	%r392, %r390, 8388608;
	mov.b32 	%f324, %r392;
	mul.f32 	%f325, %f323, %f324;
	setp.eq.f32 	%p83, %f316, 0f00000000;
	selp.f32 	%f326, %f317, %f325, %p83;
	setp.eq.f32 	%p84, %f316, 0f7F800000;
	selp.f32 	%f327, 0f7F800000, %f326, %p84;
	mul.wide.s32 	%rd34, %r383, 2;
	add.s64 	%rd35, %rd1, %rd34;
	ld.global.s16 	%r393, [%rd35];
	sub.s32 	%r394, %r393, %r4;
	cvt.rn.f32.s32 	%f328, %r394;
	div.rn.f32 	%f329, %f328, %f327;
	setp.gt.f32 	%p85, %f329, %f620;
	selp.f32 	%f620, %f329, %f620, %p85;
	bra.uni 	$L__BB0_47;
$L__BB0_37:
	setp.gt.s32 	%p16, %r24, -1;
	selp.b32 	%r65, 1, -1, %p16;
	shl.b32 	%r138, %r137, 1;
	sub.s32 	%r654, %r138, %r23;
	setp.ge.s32 	%p17, %r7, %r22;
	mov.f32 	%f620, 0fFF7FFFFF;
	@%p17 bra 	$L__BB0_47;
	not.b32 	%r139, %r6;
	add.s32 	%r67, %r22, %r139;
	add.s32 	%r140, %r23, -2;
	and.b32  	%r68, %r67, 3;
	setp.lt.u32 	%p18, %r140, 3;
	mov.f32 	%f620, 0fFF7FFFFF;
	mov.u32 	%r674, %r7;
	mov.u32 	%r675, %r5;
	@%p18 bra 	$L__BB0_42;
	and.b32  	%r143, %r67, -4;
	neg.s32 	%r652, %r143;
	mov.f32 	%f620, 0fFF7FFFFF;
	mov.b32 	%r651, 2;
	mov.b32 	%r650, 0;
	mov.u32 	%r653, %r6;
	mov.u32 	%r675, %r5;
$L__BB0_40:
	.pragma "nounroll";
	add.s32 	%r144, %r14, %r675;
	add.s32 	%r145, %r144, %r650;
	sub.s32 	%r146, %r675, %r5;
	cvt.rn.f32.s32 	%f64, %r146;
	add.s32 	%r147, %r651, -1;
	cvt.rn.f32.s32 	%f65, %r147;
	abs.f32 	%f66, %f64;
	abs.f32 	%f67, %f65;
	mov.b32 	%r148, %f67;
	mov.b32 	%r149, %f66;
	min.s32 	%r150, %r148, %r149;
	mov.b32 	%f68, %r150;
	max.s32 	%r151, %r149, %r148;
	mov.b32 	%f69, %r151;
	and.b32  	%r152, %r151, -33554432;
	xor.b32  	%r153, %r152, 2122317824;
	mov.b32 	%f70, %r153;
	mul.f32 	%f71, %f68, %f70;
	mul.f32 	%f72, %f69, %f70;
	mul.f32 	%f73, %f71, %f71;
	fma.rn.f32 	%f74, %f72, %f72, %f73;
	sqrt.rn.f32 	%f75, %f74;
	or.b32  	%r154, %r152, 8388608;
	mov.b32 	%f76, %r154;
	mul.f32 	%f77, %f75, %f76;
	setp.eq.f32 	%p19, %f68, 0f00000000;
	selp.f32 	%f78, %f69, %f77, %p19;
	setp.eq.f32 	%p20, %f68, 0f7F800000;
	selp.f32 	%f79, 0f7F800000, %f78, %p20;
	mul.wide.s32 	%rd8, %r145, 2;
	add.s64 	%rd9, %rd1, %rd8;
	ld.global.s16 	%r155, [%rd9];
	sub.s32 	%r156, %r155, %r4;
	cvt.rn.f32.s32 	%f80, %r156;
	div.rn.f32 	%f81, %f80, %f79;
	setp.gt.f32 	%p21, %f81, %f620;
	selp.f32 	%f82, %f81, %f620, %p21;
	setp.gt.s32 	%p22, %r654, 0;
	selp.b32 	%r157, %r65, 0, %p22;
	add.s32 	%r158, %r157, %r675;
	selp.b32 	%r159, %r23, 0, %p22;
	sub.s32 	%r160, %r137, %r159;
	shl.b32 	%r161, %r160, 1;
	add.s32 	%r162, %r161, %r654;
	add.s32 	%r163, %r10, %r650;
	add.s32 	%r164, %r163, %r158;
	sub.s32 	%r165, %r158, %r5;
	cvt.rn.f32.s32 	%f83, %r165;
	add.s32 	%r166, %r651, 2;
	cvt.rn.f32.s32 	%f84, %r651;
	abs.f32 	%f85, %f83;
	abs.f32 	%f86, %f84;
	mov.b32 	%r167, %f86;
	mov.b32 	%r168, %f85;
	min.s32 	%r169, %r167, %r168;
	mov.b32 	%f87, %r169;
	max.s32 	%r170, %r168, %r167;
	mov.b32 	%f88, %r170;
	and.b32  	%r171, %r170, -33554432;
	xor.b32  	%r172, %r171, 2122317824;
	mov.b32 	%f89, %r172;
	mul.f32 	%f90, %f87, %f89;
	mul.f32 	%f91, %f88, %f89;
	mul.f32 	%f92, %f90, %f90;
	fma.rn.f32 	%f93, %f91, %f91, %f92;
	sqrt.rn.f32 	%f94, %f93;
	or.b32  	%r173, %r171, 8388608;
	mov.b32 	%f95, %r173;
	mul.f32 	%f96, %f94, %f95;
	setp.eq.f32 	%p23, %f87, 0f00000000;
	selp.f32 	%f97, %f88, %f96, %p23;
	setp.eq.f32 	%p24, %f87, 0f7F800000;
	selp.f32 	%f98, 0f7F800000, %f97, %p24;
	mul.wide.s32 	%rd10, %r164, 2;
	add.s64 	%rd11, %rd1, %rd10;
	ld.global.s16 	%r174, [%rd11];
	sub.s32 	%r175, %r174, %r4;
	cvt.rn.f32.s32 	%f99, %r175;
	div.rn.f32 	%f100, %f99, %f98;
	setp.gt.f32 	%p25, %f100, %f82;
	selp.f32 	%f101, %f100, %f82, %p25;
	setp.gt.s32 	%p26, %r162, 0;
	selp.b32 	%r176, %r65, 0, %p26;
	add.s32 	%r177, %r176, %r158;
	selp.b32 	%r178, %r23, 0, %p26;
	sub.s32 	%r179, %r137, %r178;
	add.s32 	%r180, %r160, %r179;
	shl.b32 	%r181, %r180, 1;
	add.s32 	%r182, %r181, %r654;
	add.s32 	%r183, %r12, %r650;
	add.s32 	%r184, %r183, %r177;
	sub.s32 	%r185, %r177, %r5;
	cvt.rn.f32.s32 	%f102, %r185;
	add.s32 	%r186, %r651, 1;
	cvt.rn.f32.s32 	%f103, %r186;
	abs.f32 	%f104, %f102;
	abs.f32 	%f105, %f103;
	mov.b32 	%r187, %f105;
	mov.b32 	%r188, %f104;
	min.s32 	%r189, %r187, %r188;
	mov.b32 	%f106, %r189;
	max.s32 	%r190, %r188, %r187;
	mov.b32 	%f107, %r190;
	and.b32  	%r191, %r190, -33554432;
	xor.b32  	%r192, %r191, 2122317824;
	mov.b32 	%f108, %r192;
	mul.f32 	%f109, %f106, %f108;
	mul.f32 	%f110, %f107, %f108;
	mul.f32 	%f111, %f109, %f109;
	fma.rn.f32 	%f112, %f110, %f110, %f111;
	sqrt.rn.f32 	%f113, %f112;
	or.b32  	%r193, %r191, 8388608;
	mov.b32 	%f114, %r193;
	mul.f32 	%f115, %f113, %f114;
	setp.eq.f32 	%p27, %f106, 0f00000000;
	selp.f32 	%f116, %f107, %f115, %p27;
	setp.eq.f32 	%p28, %f106, 0f7F800000;
	selp.f32 	%f117, 0f7F800000, %f116, %p28;
	mul.wide.s32 	%rd12, %r184, 2;
	add.s64 	%rd13, %rd1, %rd12;
	ld.global.s16 	%r194, [%rd13];
	sub.s32 	%r195, %r194, %r4;
	cvt.rn.f32.s32 	%f118, %r195;
	div.rn.f32 	%f119, %f118, %f117;
	setp.gt.f32 	%p29, %f119, %f101;
	selp.f32 	%f120, %f119, %f101, %p29;
	setp.gt.s32 	%p30, %r182, 0;
	selp.b32 	%r196, %r65, 0, %p30;
	add.s32 	%r197, %r196, %r177;
	selp.b32 	%r198, %r23, 0, %p30;
	sub.s32 	%r199, %r137, %r198;
	add.s32 	%r200, %r180, %r199;
	shl.b32 	%r201, %r200, 1;
	add.s32 	%r202, %r201, %r654;
	add.s32 	%r203, %r13, %r650;
	add.s32 	%r204, %r203, %r197;
	sub.s32 	%r205, %r197, %r5;
	cvt.rn.f32.s32 	%f121, %r205;
	cvt.rn.f32.s32 	%f122, %r166;
	abs.f32 	%f123, %f121;
	abs.f32 	%f124, %f122;
	mov.b32 	%r206, %f124;
	mov.b32 	%r207, %f123;
	min.s32 	%r208, %r206, %r207;
	mov.b32 	%f125, %r208;
	max.s32 	%r209, %r207, %r206;
	mov.b32 	%f126, %r209;
	and.b32  	%r210, %r209, -33554432;
	xor.b32  	%r211, %r210, 2122317824;
	mov.b32 	%f127, %r211;
	mul.f32 	%f128, %f125, %f127;
	mul.f32 	%f129, %f126, %f127;
	mul.f32 	%f130, %f128, %f128;
	fma.rn.f32 	%f131, %f129, %f129, %f130;
	sqrt.rn.f32 	%f132, %f131;
	or.b32  	%r212, %r210, 8388608;
	mov.b32 	%f133, %r212;
	mul.f32 	%f134, %f132, %f133;
	setp.eq.f32 	%p31, %f125, 0f00000000;
	selp.f32 	%f135, %f126, %f134, %p31;
	setp.eq.f32 	%p32, %f125, 0f7F800000;
	selp.f32 	%f136, 0f7F800000, %f135, %p32;
	mul.wide.s32 	%rd14, %r204, 2;
	add.s64 	%rd15, %rd1, %rd14;
	ld.global.s16 	%r213, [%rd15];
	sub.s32 	%r214, %r213, %r4;
	cvt.rn.f32.s32 	%f137, %r214;
	div.rn.f32 	%f138, %f137, %f136;
	setp.gt.f32 	%p33, %f138, %f120;
	selp.f32 	%f620, %f138, %f120, %p33;
	setp.gt.s32 	%p34, %r202, 0;
	selp.b32 	%r215, %r65, 0, %p34;
	add.s32 	%r675, %r215, %r197;
	selp.b32 	%r216, %r23, 0, %p34;
	sub.s32 	%r217, %r137, %r216;
	add.s32 	%r218, %r200, %r217;
	shl.b32 	%r219, %r218, 1;
	add.s32 	%r654, %r219, %r654;
	add.s32 	%r653, %r653, 4;
	add.s32 	%r652, %r652, 4;
	add.s32 	%r651, %r651, 4;
	add.s32 	%r650, %r650, %r11;
	setp.eq.s32 	%p35, %r652, 0;
	@%p35 bra 	$L__BB0_41;
	bra.uni 	$L__BB0_40;
$L__BB0_41:
	add.s32 	%r674, %r653, 1;
$L__BB0_42:
	setp.eq.s32 	%p36, %r68, 0;
	@%p36 bra 	$L__BB0_47;
	setp.eq.s32 	%p37, %r68, 1;
	@%p37 bra 	$L__BB0_45;
	mul.lo.s32 	%r220, %r674, %r113;
	add.s32 	%r221, %r220, %r675;
	sub.s32 	%r222, %r675, %r5;
	cvt.rn.f32.s32 	%f140, %r222;
	sub.s32 	%r223, %r674, %r6;
	cvt.rn.f32.s32 	%f141, %r223;
	abs.f32 	%f142, %f140;
	abs.f32 	%f143, %f141;
	mov.b32 	%r224, %f143;
	mov.b32 	%r225, %f142;
	min.s32 	%r226, %r224, %r225;
	mov.b32 	%f144, %r226;
	max.s32 	%r227, %r225, %r224;
	mov.b32 	%f145, %r227;
	and.b32  	%r228, %r227, -33554432;
	xor.b32  	%r229, %r228, 2122317824;
	mov.b32 	%f146, %r229;
	mul.f32 	%f147, %f144, %f146;
	mul.f32 	%f148, %f145, %f146;
	mul.f32 	%f149, %f147, %f147;
	fma.rn.f32 	%f150, %f148, %f148, %f149;
	sqrt.rn.f32 	%f151, %f150;
	or.b32  	%r230, %r228, 8388608;
	mov.b32 	%f152, %r230;
	mul.f32 	%f153, %f151, %f152;
	setp.eq.f32 	%p38, %f144, 0f00000000;
	selp.f32 	%f154, %f145, %f153, %p38;
	setp.eq.f32 	%p39, %f144, 0f7F800000;
	selp.f32 	%f155, 0f7F800000, %f154, %p39;
	mul.wide.s32 	%rd16, %r221, 2;
	add.s64 	%rd17, %rd1, %rd16;
	ld.global.s16 	%r231, [%rd17];
	sub.s32 	%r232, %r231, %r4;
	cvt.rn.f32.s32 	%f156, %r232;
	div.rn.f32 	%f157, %f156, %f155;
	setp.gt.f32 	%p40, %f157, %f620;
	selp.f32 	%f158, %f157, %f620, %p40;
	setp.gt.s32 	%p41, %r654, 0;
	selp.b32 	%r233, %r65, 0, %p41;
	add.s32 	%r234, %r233, %r675;
	selp.b32 	%r235, %r23, 0, %p41;
	sub.s32 	%r236, %r137, %r235;
	shl.b32 	%r237, %r236, 1;
	add.s32 	%r238, %r237, %r654;
	add.s32 	%r239, %r220, %r113;
	add.s32 	%r240, %r239, %r234;
	sub.s32 	%r241, %r234, %r5;
	cvt.rn.f32.s32 	%f159, %r241;
	add.s32 	%r242, %r223, 1;
	cvt.rn.f32.s32 	%f160, %r242;
	abs.f32 	%f161, %f159;
	abs.f32 	%f162, %f160;
	mov.b32 	%r243, %f162;
	mov.b32 	%r244, %f161;
	min.s32 	%r245, %r243, %r244;
	mov.b32 	%f163, %r245;
	max.s32 	%r246, %r244, %r243;
	mov.b32 	%f164, %r246;
	and.b32  	%r247, %r246, -33554432;
	xor.b32  	%r248, %r247, 2122317824;
	mov.b32 	%f165, %r248;
	mul.f32 	%f166, %f163, %f165;
	mul.f32 	%f167, %f164, %f165;
	mul.f32 	%f168, %f166, %f166;
	fma.rn.f32 	%f169, %f167, %f167, %f168;
	sqrt.rn.f32 	%f170, %f169;
	or.b32  	%r249, %r247, 8388608;
	mov.b32 	%f171, %r249;
	mul.f32 	%f172, %f170, %f171;
	setp.eq.f32 	%p42, %f163, 0f00000000;
	selp.f32 	%f173, %f164, %f172, %p42;
	setp.eq.f32 	%p43, %f163, 0f7F800000;
	selp.f32 	%f174, 0f7F800000, %f173, %p43;
	mul.wide.s32 	%rd18, %r240, 2;
	add.s64 	%rd19, %rd1, %rd18;
	ld.global.s16 	%r250, [%rd19];
	sub.s32 	%r251, %r250, %r4;
	cvt.rn.f32.s32 	%f175, %r251;
	div.rn.f32 	%f176, %f175, %f174;
	setp.gt.f32 	%p44, %f176, %f158;
	selp.f32 	%f620, %f176, %f158, %p44;
	setp.gt.s32 	%p45, %r238, 0;
	selp.b32 	%r252, %r65, 0, %p45;
	add.s32 	%r675, %r252, %r234;
	add.s32 	%r674, %r674, 2;
$L__BB0_45:
	and.b32  	%r253, %r67, 1;
	setp.eq.b32 	%p46, %r253, 1;
	not.pred 	%p47, %p46;
	@%p47 bra 	$L__BB0_47;
	mad.lo.s32 	%r254, %r674, %r113, %r675;
	sub.s32 	%r255, %r675, %r5;
	cvt.rn.f32.s32 	%f177, %r255;
	sub.s32 	%r256, %r674, %r6;
	cvt.rn.f32.s32 	%f178, %r256;
	abs.f32 	%f179, %f177;
	abs.f32 	%f180, %f178;
	mov.b32 	%r257, %f180;
	mov.b32 	%r258, %f179;
	min.s32 	%r259, %r257, %r258;
	mov.b32 	%f181, %r259;
	max.s32 	%r260, %r258, %r257;
	mov.b32 	%f182, %r260;
	and.b32  	%r261, %r260, -33554432;
	xor.b32  	%r262, %r261, 2122317824;
	mov.b32 	%f183, %r262;
	mul.f32 	%f184, %f181, %f183;
	mul.f32 	%f185, %f182, %f183;
	mul.f32 	%f186, %f184, %f184;
	fma.rn.f32 	%f187, %f185, %f185, %f186;
	sqrt.rn.f32 	%f188, %f187;
	or.b32  	%r263, %r261, 8388608;
	mov.b32 	%f189, %r263;
	mul.f32 	%f190, %f188, %f189;
	setp.eq.f32 	%p48, %f181, 0f00000000;
	selp.f32 	%f191, %f182, %f190, %p48;
	setp.eq.f32 	%p49, %f181, 0f7F800000;
	selp.f32 	%f192, 0f7F800000, %f191, %p49;
	mul.wide.s32 	%rd20, %r254, 2;
	add.s64 	%rd21, %rd1, %rd20;
	ld.global.s16 	%r264, [%rd21];
	sub.s32 	%r265, %r264, %r4;
	cvt.rn.f32.s32 	%f193, %r265;
	div.rn.f32 	%f194, %f193, %f192;
	setp.gt.f32 	%p50, %f194, %f620;
	selp.f32 	%f620, %f194, %f620, %p50;
$L__BB0_47:
	setp.ge.f32 	%p157, %f5, %f620;
	selp.u16 	%rs9, 1, 0, %p157;
	add.s16 	%rs12, %rs12, %rs9;
$L__BB0_48:
	add.s32 	%r640, %r17, 1;
	setp.ne.s32 	%p158, %r17, %r114;
	@%p158 bra 	$L__BB0_4;
	add.s32 	%r112, %r639, 1;
	setp.ne.s32 	%p159, %r639, %r114;
	mov.u32 	%r639, %r112;
	@%p159 bra 	$L__BB0_3;
$L__BB0_50:
	ld.param.u64 	%rd87, [_Z19singleViewshedCountPsS_ii_param_1];
	cvta.to.global.u64 	%rd84, %rd87;
	mul.wide.s32 	%rd85, %r1, 2;
	add.s64 	%rd86, %rd84, %rd85;
	st.global.u16 	[%rd86], %rs12;
$L__BB0_51:
	ret;

}


// ===== COMPILED SASS (sm_100) =====

	.target	sm_100

	.elftype	@"ET_EXEC"


//--------------------- .note.nv.tkinfo           --------------------------
	.section	.note.nv.tkinfo,"",@"SHT_NOTE"
	.sectionflags	@"SHF_NOTE_NV_TKINFO"
	.tkinfo
        /*0018*/ 	.word	0x00000002
        /*0030*/ 	.string	""
        /*0030*/ 	.string	"ptxas"
        /*0030*/ 	.string	"Cuda compilation tools, release 13.0, V13.0.88"
        /*0030*/ 	.string	"Build cuda_13.0.r13.0/compiler.36424714_0"
        /*0030*/ 	.string	"-arch sm_100 -m 64 "



//--------------------- .note.nv.cuinfo           --------------------------
	.section	.note.nv.cuinfo,"",@"SHT_NOTE"
	.sectionflags	@"SHF_NOTE_NV_CUINFO"
        /*0018*/ 	.short	0x0002
        /*001a*/ 	.short	0x0064
        /*001c*/ 	.short	0x0082
	.zero		2


//--------------------- .nv.info                  --------------------------
	.section	.nv.info,"",@"SHT_CUDA_INFO"
	.align	4


	//----- nvinfo : EIATTR_REGCOUNT
	.align		4
        /*0000*/ 	.byte	0x04, 0x2f
        /*0002*/ 	.short	(.L_1 - .L_0)
	.align		4
.L_0:
        /*0004*/ 	.word	index@(_Z19singleViewshedCountPsS_ii)
        /*0008*/ 	.word	0x00000030


	//----- nvinfo : EIATTR_FRAME_SIZE
	.align		4
.L_1:
        /*000c*/ 	.byte	0x04, 0x11
        /*000e*/ 	.short	(.L_3 - .L_2)
	.align		4
.L_2:
        /*0010*/ 	.word	index@($__internal_1_$__cuda_sm3x_div_rn_noftz_f32_slowpath)
        /*0014*/ 	.word	0x00000000


	//----- nvinfo : EIATTR_FRAME_SIZE
	.align		4
.L_3:
        /*0018*/ 	.byte	0x04, 0x11
        /*001a*/ 	.short	(.L_5 - .L_4)
	.align		4
.L_4:
        /*001c*/ 	.word	index@($__internal_0_$__cuda_sm20_sqrt_rn_f32_slowpath)
        /*0020*/ 	.word	0x00000000


	//----- nvinfo : EIATTR_FRAME_SIZE
	.align		4
.L_5:
        /*0024*/ 	.byte	0x04, 0x11
        /*0026*/ 	.short	(.L_7 - .L_6)
	.align		4
.L_6:
        /*0028*/ 	.word	index@(_Z19singleViewshedCountPsS_ii)
        /*002c*/ 	.word	0x00000000


	//----- nvinfo : EIATTR_MIN_STACK_SIZE
	.align		4
.L_7:
        /*0030*/ 	.byte	0x04, 0x12
        /*0032*/ 	.short	(.L_9 - .L_8)
	.align		4
.L_8:
        /*0034*/ 	.word	index@(_Z19singleViewshedCountPsS_ii)
        /*0038*/ 	.word	0x00000000
.L_9:


//--------------------- .nv.compat                --------------------------
	.section	.nv.compat,"",@"SHT_CUDA_COMPAT_INFO"
	.align	4
        /*0000*/ 	.byte	0x02, 0x09, 0x00, 0x00, 0x02, 0x02, 0x01, 0x00, 0x02, 0x05, 0x05, 0x00, 0x03, 0x07, 0x01, 0x01
        /*0010*/ 	.byte	0x02, 0x03, 0x00, 0x00, 0x02, 0x06, 0x01, 0x00, 0x04, 0x0b, 0x08, 0x00, 0x01, 0x00, 0x00, 0x00
        /*0020*/ 	.byte	0x00, 0x00, 0x00, 0x00


//--------------------- .nv.info._Z19singleViewshedCountPsS_ii --------------------------
	.section	.nv.info._Z19singleViewshedCountPsS_ii,"",@"SHT_CUDA_INFO"
	.sectionflags	@""
	.align	4


	//----- nvinfo : EIATTR_CUDA_API_VERSION
	.align		4
        /*0000*/ 	.byte	0x04, 0x37
        /*0002*/ 	.short	(.L_11 - .L_10)
.L_10:
        /*0004*/ 	.word	0x00000082


	//----- nvinfo : EIATTR_KPARAM_INFO
	.align		4
.L_11:
        /*0008*/ 	.byte	0x04, 0x17
        /*000a*/ 	.short	(.L_13 - .L_12)
.L_12:
        /*000c*/ 	.word	0x00000000
        /*0010*/ 	.short	0x0003
        /*0012*/ 	.short	0x0014
        /*0014*/ 	.byte	0x00, 0xf0, 0x11, 0x00


	//----- nvinfo : EIATTR_KPARAM_INFO
	.align		4
.L_13:
        /*0018*/ 	.byte	0x04, 0x17
        /*001a*/ 	.short	(.L_15 - .L_14)
.L_14:
        /*001c*/ 	.word	0x00000000
        /*0020*/ 	.short	0x0002
        /*0022*/ 	.short	0x0010
        /*0024*/ 	.byte	0x00, 0xf0, 0x11, 0x00


	//----- nvinfo : EIATTR_KPARAM_INFO
	.align		4
.L_15:
        /*0028*/ 	.byte	0x04, 0x17
        /*002a*/ 	.short	(.L_17 - .L_16)
.L_16:
        /*002c*/ 	.word	0x00000000
        /*0030*/ 	.short	0x0001
        /*0032*/ 	.short	0x0008
        /*0034*/ 	.byte	0x00, 0xf5, 0x21, 0x00


	//----- nvinfo : EIATTR_KPARAM_INFO
	.align		4
.L_17:
        /*0038*/ 	.byte	0x04, 0x17
        /*003a*/ 	.short	(.L_19 - .L_18)
.L_18:
        /*003c*/ 	.word	0x00000000
        /*0040*/ 	.short	0x0000
        /*0042*/ 	.short	0x0000
        /*0044*/ 	.byte	0x00, 0xf5, 0x21, 0x00


	//----- nvinfo : EIATTR_SPARSE_MMA_MASK
	.align		4
.L_19:
        /*0048*/ 	.byte	0x03, 0x50
        /*004a*/ 	.short	0x0000


	//----- nvinfo : EIATTR_MAXREG_COUNT
	.align		4
        /*004c*/ 	.byte	0x03, 0x1b
        /*004e*/ 	.short	0x00ff


	//----- nvinfo : EIATTR_MERCURY_ISA_VERSION
	.align		4
        /*0050*/ 	.byte	0x03, 0x5f
        /*0052*/ 	.short	0x0101


	//----- nvinfo : EIATTR_VRC_CTA_INIT_COUNT
	.align		4
        /*0054*/ 	.byte	0x02, 0x4a
	.zero		1
	.zero		1


	//----- nvinfo : EIATTR_EXIT_INSTR_OFFSETS
	.align		4
        /*0058*/ 	.byte	0x04, 0x1c
        /*005a*/ 	.short	(.L_21 - .L_20)


	//   ....[0]....
.L_20:
        /*005c*/ 	.word	0x00000080


	//   ....[1]....
        /*0060*/ 	.word	0x00007ef0


	//----- nvinfo : EIATTR_CRS_STACK_SIZE
	.align		4
.L_21:
        /*0064*/ 	.byte	0x04, 0x1e
        /*0066*/ 	.short	(.L_23 - .L_22)
.L_22:
        /*0068*/ 	.word	0x00000000


	//----- nvinfo : EIATTR_CBANK_PARAM_SIZE
	.align		4
.L_23:
        /*006c*/ 	.byte	0x03, 0x19
        /*006e*/ 	.short	0x0018


	//----- nvinfo : EIATTR_PARAM_CBANK
	.align		4
        /*0070*/ 	.byte	0x04, 0x0a
        /*0072*/ 	.short	(.L_25 - .L_24)
	.align		4
.L_24:
        /*0074*/ 	.word	index@(.nv.constant0._Z19singleViewshedCountPsS_ii)
        /*0078*/ 	.short	0x0380
        /*007a*/ 	.short	0x0018


	//----- nvinfo : EIATTR_SW_WAR
	.align		4
.L_25:
        /*007c*/ 	.byte	0x04, 0x36
        /*007e*/ 	.short	(.L_27 - .L_26)
.L_26:
        /*0080*/ 	.word	0x00000008
.L_27:


//--------------------- .nv.callgraph             --------------------------
	.section	.nv.callgraph,"",@"SHT_CUDA_CALLGRAPH"
	.align	4
	.sectionentsize	8
	.align		4
        /*0000*/ 	.word	0x00000000
	.align		4
        /*0004*/ 	.word	0xffffffff
	.align		4
        /*0008*/ 	.word	0x00000000
	.align		4
        /*000c*/ 	.word	0xfffffffe
	.align		4
        /*0010*/ 	.word	0x00000000
	.align		4
        /*0014*/ 	.word	0xfffffffd
	.align		4
        /*0018*/ 	.word	0x00000000
	.align		4
        /*001c*/ 	.word	0xfffffffc


//--------------------- .text._Z19singleViewshedCountPsS_ii --------------------------
	.section	.text._Z19singleViewshedCountPsS_ii,"ax",@progbits
	.align	128
        .global         _Z19singleViewshedCountPsS_ii
        .type           _Z19singleViewshedCountPsS_ii,@function
        .size           _Z19singleViewshedCountPsS_ii,(.L_x_190 - _Z19singleViewshedCountPsS_ii)
        .other          _Z19singleViewshedCountPsS_ii,@"STO_CUDA_ENTRY STV_DEFAULT"
_Z19singleViewshedCountPsS_ii:
.text._Z19singleViewshedCountPsS_ii:
[----:B------:R-:W-:Y:S01]  /*0000*/  LDC R1, c[0x0][0x37c] ;  /* 0x0000df00ff017b82 */ /* 0x000fe20000000800 */
[----:B------:R-:W0:Y:S07]  /*0010*/  S2R R0, SR_TID.X ;  /* 0x0000000000007919 */ /* 0x000e2e0000002100 */
[----:B------:R-:W0:Y:S01]  /*0020*/  S2UR UR4, SR_CTAID.X ;  /* 0x00000000000479c3 */ /* 0x000e220000002500 */
[----:B------:R-:W1:Y:S07]  /*0030*/  LDCU UR12, c[0x0][0x390] ;  /* 0x00007200ff0c77ac */ /* 0x000e6e0008000800 */
[----:B------:R-:W0:Y:S01]  /*0040*/  LDC R29, c[0x0][0x360] ;  /* 0x0000d800ff1d7b82 */ /* 0x000e220000000800 */
[----:B-1----:R-:W-:Y:S01]  /*0050*/  UIMAD UR9, UR12, UR12, URZ ;  /* 0x0000000c0c0972a4 */ /* 0x002fe2000f8e02ff */
[----:B0-----:R-:W-:-:S05]  /*0060*/  IMAD R29, R29, UR4, R0 ;  /* 0x000000041d1d7c24 */ /* 0x001fca000f8e0200 */
[----:B------:R-:W-:-:S13]  /*0070*/  ISETP.GE.AND P0, PT, R29, UR9, PT ;  /* 0x000000091d007c0c */ /* 0x000fda000bf06270 */
[----:B------:R-:W-:Y:S05]  /*0080*/  @P0 EXIT ;  /* 0x000000000000094d */ /* 0x000fea0003800000 */
[----:B------:R-:W-:Y:S01]  /*0090*/  IMAD.U32 R19, RZ, RZ, UR12 ;  /* 0x0000000cff137e24 */ /* 0x000fe2000f8e00ff */
[----:B------:R-:W0:Y:S01]  /*00a0*/  LDCU UR4, c[0x0][0x394] ;  /* 0x00007280ff0477ac */ /* 0x000e220008000800 */
[----:B------:R-:W-:-:S03]  /*00b0*/  PRMT R28, RZ, 0x7610, R28 ;  /* 0x00007610ff1c7816 */ /* 0x000fc6000000001c */
[----:B------:R-:W-:Y:S01]  /*00c0*/  IABS R5, R19 ;  /* 0x0000001300057213 */ /* 0x000fe20000000000 */
[----:B------:R-:W1:Y:S03]  /*00d0*/  LDCU.64 UR10, c[0x0][0x358] ;  /* 0x00006b00ff0a77ac */ /* 0x000e660008000a00 */
[----:B------:R-:W2:Y:S01]  /*00e0*/  I2F.RP R0, R5 ;  /* 0x0000000500007306 */ /* 0x000ea20000209400 */
[----:B0-----:R-:W-:Y:S02]  /*00f0*/  UISETP.GE.AND UP0, UPT, UR4, URZ, UPT ;  /* 0x000000ff0400728c */ /* 0x001fe4000bf06270 */
[----:B------:R-:W-:-:S05]  /*0100*/  UIADD3 UR7, UPT, UPT, -UR4, URZ, URZ ;  /* 0x000000ff04077290 */ /* 0x000fca000fffe1ff */
[----:B--2---:R-:W0:Y:S02]  /*0110*/  MUFU.RCP R0, R0 ;  /* 0x0000000000007308 */ /* 0x004e240000001000 */
[----:B0-----:R-:W-:-:S06]  /*0120*/  VIADD R2, R0, 0xffffffe ;  /* 0x0ffffffe00027836 */ /* 0x001fcc0000000000 */
[----:B------:R0:W2:Y:S02]  /*0130*/  F2I.FTZ.U32.TRUNC.NTZ R3, R2 ;  /* 0x0000000200037305 */ /* 0x0000a4000021f000 */
[----:B0-----:R-:W-:Y:S02]  /*0140*/  IMAD.MOV.U32 R2, RZ, RZ, RZ ;  /* 0x000000ffff027224 */ /* 0x001fe400078e00ff */
[----:B--2---:R-:W-:-:S04]  /*0150*/  IMAD.MOV R4, RZ, RZ, -R3 ;  /* 0x000000ffff047224 */ /* 0x004fc800078e0a03 */
[----:B------:R-:W-:Y:S01]  /*0160*/  IMAD R7, R4, R5, RZ ;  /* 0x0000000504077224 */ /* 0x000fe200078e02ff */
[----:B------:R-:W-:-:S03]  /*0170*/  IABS R4, R29 ;  /* 0x0000001d00047213 */ /* 0x000fc60000000000 */
[----:B------:R-:W-:-:S06]  /*0180*/  IMAD.HI.U32 R3, R3, R7, R2 ;  /* 0x0000000703037227 */ /* 0x000fcc00078e0002 */
[----:B------:R-:W-:-:S04]  /*0190*/  IMAD.HI.U32 R3, R3, R4, RZ ;  /* 0x0000000403037227 */ /* 0x000fc800078e00ff */
[----:B------:R-:W-:-:S04]  /*01a0*/  IMAD.MOV R0, RZ, RZ, -R3 ;  /* 0x000000ffff007224 */ /* 0x000fc800078e0a03 */
[----:B------:R-:W-:-:S05]  /*01b0*/  IMAD R0, R5, R0, R4 ;  /* 0x0000000005007224 */ /* 0x000fca00078e0204 */
[----:B------:R-:W-:-:S13]  /*01c0*/  ISETP.GT.U32.AND P2, PT, R5, R0, PT ;  /* 0x000000000500720c */ /* 0x000fda0003f44070 */
[-C--:B------:R-:W-:Y:S01]  /*01d0*/  @!P2 IADD3 R0, PT, PT, R0, -R5.reuse, RZ ;  /* 0x800000050000a210 */ /* 0x080fe20007ffe0ff */
[----:B------:R-:W-:Y:S01]  /*01e0*/  @!P2 VIADD R3, R3, 0x1 ;  /* 0x000000010303a836 */ /* 0x000fe20000000000 */
[----:B------:R-:W-:Y:S02]  /*01f0*/  ISETP.NE.AND P2, PT, RZ, UR12, PT ;  /* 0x0000000cff007c0c */ /* 0x000fe4000bf45270 */
[----:B------:R-:W-:Y:S02]  /*0200*/  ISETP.GE.U32.AND P0, PT, R0, R5, PT ;  /* 0x000000050000720c */ /* 0x000fe40003f06070 */
[----:B------:R-:W-:-:S04]  /*0210*/  LOP3.LUT R0, R29, UR12, RZ, 0x3c, !PT ;  /* 0x0000000c1d007c12 */ /* 0x000fc8000f8e3cff */
[----:B------:R-:W-:-:S07]  /*0220*/  ISETP.GE.AND P1, PT, R0, RZ, PT ;  /* 0x000000ff0000720c */ /* 0x000fce0003f26270 */
[----:B------:R-:W-:-:S06]  /*0230*/  @P0 VIADD R3, R3, 0x1 ;  /* 0x0000000103030836 */ /* 0x000fcc0000000000 */
[----:B------:R-:W-:Y:S01]  /*0240*/  @!P1 IMAD.MOV R3, RZ, RZ, -R3 ;  /* 0x000000ffff039224 */ /* 0x000fe200078e0a03 */
[----:B------:R-:W-:Y:S01]  /*0250*/  @!P2 LOP3.LUT R3, RZ, UR12, RZ, 0x33, !PT ;  /* 0x0000000cff03ac12 */ /* 0x000fe2000f8e33ff */
[----:B-1----:R-:W-:Y:S06]  /*0260*/  BRA.U !UP0, `(.L_x_0) ;  /* 0x0000007d08147547 */ /* 0x002fec000b800000 */
[----:B------:R-:W0:Y:S02]  /*0270*/  LDC.64 R24, c[0x0][0x380] ;  /* 0x0000e000ff187b82 */ /* 0x000e240000000a00 */
[----:B0-----:R-:W-:-:S05]  /*0280*/  IMAD.WIDE R24, R29, 0x2, R24 ;  /* 0x000000021d187825 */ /* 0x001fca00078e0218 */
[----:B------:R0:W5:Y:S01]  /*0290*/  LDG.E.S16 R27, desc[UR10][R24.64] ;  /* 0x0000000a181b7981 */ /* 0x000162000c1e1700 */
[----:B------:R-:W-:Y:S01]  /*02a0*/  IMAD.MOV R0, RZ, RZ, -R3 ;  /* 0x000000ffff007224 */ /* 0x000fe200078e0a03 */
[----:B------:R-:W-:Y:S01]  /*02b0*/  I2FP.F32.S32 R23, R3 ;  /* 0x0000000300177245 */ /* 0x000fe20000201400 */
[----:B------:R-:W-:Y:S01]  /*02c0*/  UMOV UR4, UR7 ;  /* 0x0000000700047c82 */ /* 0x000fe20008000000 */
[----:B------:R-:W-:Y:S01]  /*02d0*/  PRMT R28, RZ, 0x7610, R28 ;  /* 0x00007610ff1c7816 */ /* 0x000fe2000000001c */
[----:B------:R-:W-:Y:S01]  /*02e0*/  IMAD R21, R0, UR12, R29 ;  /* 0x0000000c00157c24 */ /* 0x000fe2000f8e021d */
[----:B------:R-:W1:Y:S04]  /*02f0*/  F2I.TRUNC.NTZ R26, R23 ;  /* 0x00000017001a7305 */ /* 0x000e68000020f100 */
[----:B------:R-:W-:-:S04]  /*0300*/  I2FP.F32.S32 R21, R21 ;  /* 0x0000001500157245 */ /* 0x000fc80000201400 */
[----:B------:R-:W2:Y:S01]  /*0310*/  F2I.TRUNC.NTZ R22, R21 ;  /* 0x0000001500167305 */ /* 0x000ea2000020f100 */
[C---:B-1----:R-:W-:Y:S01]  /*0320*/  IMAD R19, R26.reuse, UR12, R19 ;  /* 0x0000000c1a137c24 */ /* 0x042fe2000f8e0213 */
[C---:B------:R-:W-:Y:S01]  /*0330*/  IADD3 R18, PT, PT, R26.reuse, 0x2, RZ ;  /* 0x000000021a127810 */ /* 0x040fe20007ffe0ff */
[C---:B------:R-:W-:Y:S02]  /*0340*/  VIADD R20, R26.reuse, 0x1 ;  /* 0x000000011a147836 */ /* 0x040fe40000000000 */
[C---:B------:R-:W-:Y:S02]  /*0350*/  VIADD R17, R26.reuse, 0x3 ;  /* 0x000000031a117836 */ /* 0x040fe40000000000 */
[----:B------:R-:W-:Y:S02]  /*0360*/  VIADD R15, R26, 0x4 ;  /* 0x000000041a0f7836 */ /* 0x000fe40000000000 */
[----:B--2---:R-:W-:Y:S01]  /*0370*/  VIADD R16, R22, 0x1 ;  /* 0x0000000116107836 */ /* 0x004fe20000000000 */
[----:B0-----:R-:W-:-:S07]  /*0380*/  LOP3.LUT R14, RZ, R22, RZ, 0x33, !PT ;  /* 0x00000016ff0e7212 */ /* 0x001fce00078e33ff */
.L_x_175:
[----:B------:R-:W0:Y:S01]  /*0390*/  LDCU UR5, c[0x0][0x394] ;  /* 0x00007280ff0577ac */ /* 0x000e220008000800 */
[----:B------:R-:W-:Y:S01]  /*03a0*/  UMOV UR8, UR4 ;  /* 0x0000000400087c82 */ /* 0x000fe20008000000 */
[----:B------:R-:W-:Y:S02]  /*03b0*/  UIADD3 UR4, UPT, UPT, UR4, 0x1, URZ ;  /* 0x0000000104047890 */ /* 0x000fe4000fffe0ff */
[----:B0-----:R-:W-:-:S03]  /*03c0*/  UISETP.NE.AND UP1, UPT, UR8, UR5, UPT ;  /* 0x000000050800728c */ /* 0x001fc6000bf25270 */
[----:B------:R-:W-:-:S08]  /*03d0*/  UMOV UR5, UR7 ;  /* 0x0000000700057c82 */ /* 0x000fd00008000000 */
.L_x_174:
[----:B------:R-:W0:Y:S01]  /*03e0*/  LDCU UR16, c[0x0][0x390] ;  /* 0x00007200ff1077ac */ /* 0x000e220008000800 */
[----:B------:R-:W-:Y:S01]  /*03f0*/  BSSY.RECONVERGENT B0, `(.L_x_1) ;  /* 0x00007a6000007945 */ /* 0x000fe20003800200 */
[----:B0-----:R-:W-:-:S06]  /*0400*/  UIMAD UR13, UR8, UR16, UR5 ;  /* 0x00000010080d72a4 */ /* 0x001fcc000f8e0205 */
[----:B------:R-:W-:-:S05]  /*0410*/  VIADD R5, R29, UR13 ;  /* 0x0000000d1d057c36 */ /* 0x000fca0008000000 */
[----:B------:R-:W-:-:S04]  /*0420*/  ISETP.GT.U32.AND P0, PT, R5, UR9, PT ;  /* 0x0000000905007c0c */ /* 0x000fc8000bf04070 */
[----:B------:R-:W-:-:S13]  /*0430*/  ISETP.EQ.OR P0, PT, RZ, UR13, P0 ;  /* 0x0000000dff007c0c */ /* 0x000fda0008702670 */
[----:B------:R-:W-:Y:S05]  /*0440*/  @P0 BRA `(.L_x_2) ;  /* 0x0000007800800947 */ /* 0x000fea0003800000 */
[----:B------:R-:W-:Y:S01]  /*0450*/  MOV R0, UR16 ;  /* 0x0000001000007c02 */ /* 0x000fe20008000f00 */
[----:B------:R-:W-:Y:S01]  /*0460*/  IMAD.MOV.U32 R2, RZ, RZ, RZ ;  /* 0x000000ffff027224 */ /* 0x000fe200078e00ff */
[----:B------:R-:W-:Y:S02]  /*0470*/  UIADD3 UR6, UPT, UPT, -UR5, URZ, URZ ;  /* 0x000000ff05067290 */ /* 0x000fe4000fffe1ff */
[----:B------:R-:W-:-:S04]  /*0480*/  IABS R7, R0 ;  /* 0x0000000000077213 */ /* 0x000fc80000000000 */
[----:B------:R-:W0:Y:S08]  /*0490*/  I2F.RP R4, R7 ;  /* 0x0000000700047306 */ /* 0x000e300000209400 */
[----:B0-----:R-:W0:Y:S02]  /*04a0*/  MUFU.RCP R4, R4 ;  /* 0x0000000400047308 */ /* 0x001e240000001000 */
[----:B0-----:R-:W-:-:S06]  /*04b0*/  VIADD R6, R4, 0xffffffe ;  /* 0x0ffffffe04067836 */ /* 0x001fcc0000000000 */
[----:B------:R-:W0:Y:S02]  /*04c0*/  F2I.FTZ.U32.TRUNC.NTZ R3, R6 ;  /* 0x0000000600037305 */ /* 0x000e24000021f000 */
[----:B0-----:R-:W-:-:S04]  /*04d0*/  IMAD.MOV R0, RZ, RZ, -R3 ;  /* 0x000000ffff007224 */ /* 0x001fc800078e0a03 */
[----:B------:R-:W-:Y:S01]  /*04e0*/  IMAD R9, R0, R7, RZ ;  /* 0x0000000700097224 */ /* 0x000fe200078e02ff */
[----:B------:R-:W-:-:S03]  /*04f0*/  IABS R0, R5 ;  /* 0x0000000500007213 */ /* 0x000fc60000000000 */
[----:B------:R-:W-:-:S04]  /*0500*/  IMAD.HI.U32 R9, R3, R9, R2 ;  /* 0x0000000903097227 */ /* 0x000fc800078e0002 */
[----:B------:R-:W-:-:S04]  /*0510*/  IMAD.MOV.U32 R2, RZ, RZ, R0 ;  /* 0x000000ffff027224 */ /* 0x000fc800078e0000 */
[----:B------:R-:W-:-:S05]  /*0520*/  IMAD.HI.U32 R0, R9, R2, RZ ;  /* 0x0000000209007227 */ /* 0x000fca00078e00ff */
[----:B------:R-:W-:-:S05]  /*0530*/  IADD3 R3, PT, PT, -R0, RZ, RZ ;  /* 0x000000ff00037210 */ /* 0x000fca0007ffe1ff */
[----:B------:R-:W-:-:S05]  /*0540*/  IMAD R2, R7, R3, R2 ;  /* 0x0000000307027224 */ /* 0x000fca00078e0202 */
[----:B------:R-:W-:-:S13]  /*0550*/  ISETP.GT.U32.AND P2, PT, R7, R2, PT ;  /* 0x000000020700720c */ /* 0x000fda0003f44070 */
[----:B------:R-:W-:Y:S02]  /*0560*/  @!P2 IMAD.IADD R2, R2, 0x1, -R7 ;  /* 0x000000010202a824 */ /* 0x000fe400078e0a07 */
[----:B------:R-:W-:Y:S01]  /*0570*/  @!P2 VIADD R0, R0, 0x1 ;  /* 0x000000010000a836 */ /* 0x000fe20000000000 */
[----:B------:R-:W-:Y:S02]  /*0580*/  ISETP.NE.AND P2, PT, RZ, UR16, PT ;  /* 0x00000010ff007c0c */ /* 0x000fe4000bf45270 */
[----:B------:R-:W-:Y:S02]  /*0590*/  ISETP.GE.U32.AND P1, PT, R2, R7, PT ;  /* 0x000000070200720c */ /* 0x000fe40003f26070 */
[----:B------:R-:W-:-:S04]  /*05a0*/  LOP3.LUT R2, R5, UR16, RZ, 0x3c, !PT ;  /* 0x0000001005027c12 */ /* 0x000fc8000f8e3cff */
[----:B------:R-:W-:Y:S02]  /*05b0*/  ISETP.GE.AND P0, PT, R2, RZ, PT ;  /* 0x000000ff0200720c */ /* 0x000fe40003f06270 */
[----:B------:R-:W-:-:S05]  /*05c0*/  I2FP.F32.S32 R2, UR5 ;  /* 0x0000000500027c45 */ /* 0x000fca0008201400 */
[----:B------:R-:W-:-:S04]  /*05d0*/  @P1 VIADD R0, R0, 0x1 ;  /* 0x0000000100001836 */ /* 0x000fc80000000000 */
[----:B------:R-:W-:Y:S01]  /*05e0*/  IMAD.MOV.U32 R6, RZ, RZ, R0 ;  /* 0x000000ffff067224 */ /* 0x000fe200078e0000 */
[----:B------:R-:W-:-:S04]  /*05f0*/  I2FP.F32.S32 R0, UR6 ;  /* 0x0000000600007c45 */ /* 0x000fc80008201400 */
[----:B------:R-:W-:Y:S02]  /*0600*/  @!P0 IADD3 R6, PT, PT, -R6, RZ, RZ ;  /* 0x000000ff06068210 */ /* 0x000fe40007ffe1ff */
[----:B------:R-:W-:-:S05]  /*0610*/  @!P2 LOP3.LUT R6, RZ, UR16, RZ, 0x33, !PT ;  /* 0x00000010ff06ac12 */ /* 0x000fca000f8e33ff */
[----:B------:R-:W-:-:S04]  /*0620*/  IMAD.MOV R4, RZ, RZ, -R6 ;  /* 0x000000ffff047224 */ /* 0x000fc800078e0a06 */
[----:B------:R-:W-:-:S05]  /*0630*/  IMAD R4, R4, UR16, R5 ;  /* 0x0000001004047c24 */ /* 0x000fca000f8e0205 */
[----:B------:R-:W-:-:S05]  /*0640*/  I2FP.F32.S32 R4, R4 ;  /* 0x0000000400047245 */ /* 0x000fca0000201400 */
[----:B------:R-:W-:-:S05]  /*0650*/  FADD R5, R21, -R4 ;  /* 0x8000000415057221 */ /* 0x000fca0000000000 */
[C---:B------:R-:W-:Y:S02]  /*0660*/  FSETP.GEU.AND P0, PT, R5.reuse, R0, PT ;  /* 0x000000000500720b */ /* 0x040fe40003f0e000 */
[----:B------:R-:W-:Y:S02]  /*0670*/  FSETP.GT.AND P1, PT, R5, R2, PT ;  /* 0x000000020500720b */ /* 0x000fe40003f24000 */
[----:B------:R-:W-:Y:S02]  /*0680*/  ISETP.GT.AND P0, PT, RZ, UR5, !P0 ;  /* 0x00000005ff007c0c */ /* 0x000fe4000c704270 */
[----:B------:R-:W-:-:S04]  /*0690*/  ISETP.LT.AND P1, PT, RZ, UR5, P1 ;  /* 0x00000005ff007c0c */ /* 0x000fc80008f21270 */
[----:B------:R-:W-:-:S13]  /*06a0*/  PLOP3.LUT P0, PT, P0, P1, PT, 0xf8, 0x8f ;  /* 0x00000000008f781c */ /* 0x000fda0000703f70 */
[----:B------:R-:W-:Y:S05]  /*06b0*/  @P0 BRA `(.L_x_2) ;  /* 0x0000007400e40947 */ /* 0x000fea0003800000 */
[----:B------:R-:W-:Y:S01]  /*06c0*/  I2FP.F32.S32 R6, R6 ;  /* 0x0000000600067245 */ /* 0x000fe20000201400 */
[----:B------:R-:W-:Y:S01]  /*06d0*/  FADD R5, |R5|, -RZ ;  /* 0x800000ff05057221 */ /* 0x000fe20000000200 */
[----:B------:R-:W-:-:S03]  /*06e0*/  IMAD.U32 R9, RZ, RZ, UR13 ;  /* 0x0000000dff097e24 */ /* 0x000fc6000f8e00ff */
[----:B------:R-:W-:Y:S01]  /*06f0*/  FADD R0, R23, -R6 ;  /* 0x8000000617007221 */ /* 0x000fe20000000000 */
[----:B------:R-:W-:-:S04]  /*0700*/  IMAD.WIDE R8, R9, 0x2, R24 ;  /* 0x0000000209087825 */ /* 0x000fc800078e0218 */
[----:B------:R-:W-:Y:S01]  /*0710*/  FADD R0, |R0|, -RZ ;  /* 0x800000ff00007221 */ /* 0x000fe20000000200 */
[----:B------:R0:W5:Y:S01]  /*0720*/  LDG.E.U16 R2, desc[UR10][R8.64] ;  /* 0x0000000a08027981 */ /* 0x000162000c1e1500 */
[----:B------:R-:W-:Y:S03]  /*0730*/  BSSY.RECONVERGENT B1, `(.L_x_3) ;  /* 0x0000014000017945 */ /* 0x000fe60003800200 */
[CC--:B------:R-:W-:Y:S02]  /*0740*/  VIMNMX R3, PT, PT, R5.reuse, R0.reuse, !PT ;  /* 0x0000000005037248 */ /* 0x0c0fe40007fe0100 */
[----:B------:R-:W-:Y:S02]  /*0750*/  VIMNMX R5, PT, PT, R5, R0, PT ;  /* 0x0000000005057248 */ /* 0x000fe40003fe0100 */
[----:B------:R-:W-:-:S04]  /*0760*/  LOP3.LUT R7, R3, 0xfe000000, RZ, 0xc0, !PT ;  /* 0xfe00000003077812 */ /* 0x000fc800078ec0ff */
[----:B------:R-:W-:-:S05]  /*0770*/  LOP3.LUT R0, R7, 0x7e800000, RZ, 0x3c, !PT ;  /* 0x7e80000007007812 */ /* 0x000fca00078e3cff */
[-C--:B------:R-:W-:Y:S01]  /*0780*/  FMUL R10, R5, R0.reuse ;  /* 0x00000000050a7220 */ /* 0x080fe20000400000 */
[----:B------:R-:W-:-:S03]  /*0790*/  FMUL R0, R3, R0 ;  /* 0x0000000003007220 */ /* 0x000fc60000400000 */
[----:B0-----:R-:W-:-:S04]  /*07a0*/  FMUL R9, R10, R10 ;  /* 0x0000000a0a097220 */ /* 0x001fc80000400000 */
[----:B------:R-:W-:-:S04]  /*07b0*/  FFMA R30, R0, R0, R9 ;  /* 0x00000000001e7223 */ /* 0x000fc80000000009 */
[----:B------:R-:W-:Y:S01]  /*07c0*/  VIADD R0, R30, 0xf3000000 ;  /* 0xf30000001e007836 */ /* 0x000fe20000000000 */
[----:B------:R0:W1:Y:S04]  /*07d0*/  MUFU.RSQ R9, R30 ;  /* 0x0000001e00097308 */ /* 0x0000680000001400 */
[----:B------:R-:W-:-:S13]  /*07e0*/  ISETP.GT.U32.AND P0, PT, R0, 0x727fffff, PT ;  /* 0x727fffff0000780c */ /* 0x000fda0003f04070 */
[----:B01----:R-:W-:Y:S05]  /*07f0*/  @!P0 BRA `(.L_x_4) ;  /* 0x00000000000c8947 */ /* 0x003fea0003800000 */
[----:B------:R-:W-:-:S07]  /*0800*/  MOV R0, 0x820 ;  /* 0x0000082000007802 */ /* 0x000fce0000000f00 */
[----:B-----5:R-:W-:Y:S05]  /*0810*/  CALL.REL.NOINC `($__internal_0_$__cuda_sm20_sqrt_rn_f32_slowpath) ;  /* 0x0000007400b87944 */ /* 0x020fea0003c00000 */
[----:B------:R-:W-:Y:S05]  /*0820*/  BRA `(.L_x_5) ;  /* 0x0000000000107947 */ /* 0x000fea0003800000 */
.L_x_4:
[----:B------:R-:W-:Y:S01]  /*0830*/  FMUL.FTZ R33, R30, R9 ;  /* 0x000000091e217220 */ /* 0x000fe20000410000 */
[----:B------:R-:W-:-:S03]  /*0840*/  FMUL.FTZ R8, R9, 0.5 ;  /* 0x3f00000009087820 */ /* 0x000fc60000410000 */
[----:B------:R-:W-:-:S04]  /*0850*/  FFMA R0, -R33, R33, R30 ;  /* 0x0000002121007223 */ /* 0x000fc8000000011e */
[----:B------:R-:W-:-:S07]  /*0860*/  FFMA R33, R0, R8, R33 ;  /* 0x0000000800217223 */ /* 0x000fce0000000021 */
.L_x_5:
[----:B------:R-:W-:Y:S05]  /*0870*/  BSYNC.RECONVERGENT B1 ;  /* 0x0000000000017941 */ /* 0x000fea0003800200 */
.L_x_3:
[----:B------:R-:W-:Y:S01]  /*0880*/  FSETP.NEU.AND P0, PT, R5, RZ, PT ;  /* 0x000000ff0500720b */ /* 0x000fe20003f0d000 */
[----:B------:R-:W-:Y:S01]  /*0890*/  BSSY.RECONVERGENT B1, `(.L_x_6) ;  /* 0x0000013000017945 */ /* 0x000fe20003800200 */
[----:B------:R-:W-:-:S11]  /*08a0*/  LOP3.LUT R0, R7, 0x800000, RZ, 0xfc, !PT ;  /* 0x0080000007007812 */ /* 0x000fd600078efcff */
[----:B------:R-:W-:Y:S01]  /*08b0*/  @P0 FMUL R3, R0, R33 ;  /* 0x0000002100030220 */ /* 0x000fe20000400000 */
[----:B------:R-:W-:Y:S02]  /*08c0*/  FSETP.NEU.AND P0, PT, R5, +INF , PT ;  /* 0x7f8000000500780b */ /* 0x000fe40003f0d000 */
[----:B-----5:R-:W-:Y:S02]  /*08d0*/  PRMT R0, R2, 0x9910, RZ ;  /* 0x0000991002007816 */ /* 0x020fe400000000ff */
[----:B------:R-:W-:-:S03]  /*08e0*/  FSEL R36, R3, +INF , P0 ;  /* 0x7f80000003247808 */ /* 0x000fc60000000000 */
[----:B------:R-:W-:Y:S01]  /*08f0*/  IMAD.IADD R0, R0, 0x1, -R27 ;  /* 0x0000000100007824 */ /* 0x000fe200078e0a1b */
[----:B------:R-:W0:Y:S04]  /*0900*/  MUFU.RCP R3, R36 ;  /* 0x0000002400037308 */ /* 0x000e280000001000 */
[----:B------:R-:W-:-:S04]  /*0910*/  I2FP.F32.S32 R43, R0 ;  /* 0x00000000002b7245 */ /* 0x000fc80000201400 */
[----:B------:R-:W1:Y:S01]  /*0920*/  FCHK P0, R43, R36 ;  /* 0x000000242b007302 */ /* 0x000e620000000000 */
[----:B0-----:R-:W-:-:S04]  /*0930*/  FFMA R2, -R36, R3, 1 ;  /* 0x3f80000024027423 */ /* 0x001fc80000000103 */
[----:B------:R-:W-:-:S04]  /*0940*/  FFMA R2, R3, R2, R3 ;  /* 0x0000000203027223 */ /* 0x000fc80000000003 */
[----:B------:R-:W-:-:S04]  /*0950*/  FFMA R3, R43, R2, RZ ;  /* 0x000000022b037223 */ /* 0x000fc800000000ff */
[----:B------:R-:W-:-:S04]  /*0960*/  FFMA R12, -R36, R3, R43 ;  /* 0x00000003240c7223 */ /* 0x000fc8000000012b */
[----:B------:R-:W-:Y:S01]  /*0970*/  FFMA R12, R2, R12, R3 ;  /* 0x0000000c020c7223 */ /* 0x000fe20000000003 */
[----:B-1----:R-:W-:Y:S06]  /*0980*/  @!P0 BRA `(.L_x_7) ;  /* 0x00000000000c8947 */ /* 0x002fec0003800000 */
[----:B------:R-:W-:-:S07]  /*0990*/  MOV R30, 0x9b0 ;  /* 0x000009b0001e7802 */ /* 0x000fce0000000f00 */
[----:B------:R-:W-:Y:S05]  /*09a0*/  CALL.REL.NOINC `($__internal_1_$__cuda_sm3x_div_rn_noftz_f32_slowpath) ;  /* 0x0000007400ac7944 */ /* 0x000fea0003c00000 */
[----:B------:R-:W-:-:S07]  /*09b0*/  MOV R12, R0 ;  /* 0x00000000000c7202 */ /* 0x000fce0000000f00 */
.L_x_7:
[----:B------:R-:W-:Y:S05]  /*09c0*/  BSYNC.RECONVERGENT B1 ;  /* 0x0000000000017941 */ /* 0x000fea0003800200 */
.L_x_6:
[----:B------:R-:W0:Y:S01]  /*09d0*/  F2I.TRUNC.NTZ R13, R6 ;  /* 0x00000006000d7305 */ /* 0x000e22000020f100 */
[----:B------:R-:W-:Y:S07]  /*09e0*/  BSSY.RECONVERGENT B1, `(.L_x_8) ;  /* 0x0000742000017945 */ /* 0x000fee0003800200 */
[----:B------:R-:W1:Y:S01]  /*09f0*/  F2I.TRUNC.NTZ R11, R4 ;  /* 0x00000004000b7305 */ /* 0x000e62000020f100 */
[----:B0-----:R-:W-:-:S05]  /*0a00*/  IMAD.IADD R3, R13, 0x1, -R26 ;  /* 0x000000010d037824 */ /* 0x001fca00078e0a1a */
[----:B------:R-:W-:Y:S01]  /*0a10*/  IABS R5, R3 ;  /* 0x0000000300057213 */ /* 0x000fe20000000000 */
[----:B-1----:R-:W-:-:S05]  /*0a20*/  IMAD.IADD R2, R11, 0x1, -R22 ;  /* 0x000000010b027824 */ /* 0x002fca00078e0a16 */
[----:B------:R-:W-:-:S04]  /*0a30*/  IABS R0, R2 ;  /* 0x0000000200007213 */ /* 0x000fc80000000000 */
[----:B------:R-:W-:-:S13]  /*0a40*/  ISETP.GE.AND P0, PT, R5, R0, PT ;  /* 0x000000000500720c */ /* 0x000fda0003f06270 */
[----:B------:R-:W-:Y:S05]  /*0a50*/  @P0 BRA `(.L_x_9) ;  /* 0x0000003800a00947 */ /* 0x000fea0003800000 */
[----:B------:R-:W-:-:S13]  /*0a60*/  ISETP.GT.AND P0, PT, R22, R11, PT ;  /* 0x0000000b1600720c */ /* 0x000fda0003f04270 */
[----:B------:R-:W-:Y:S05]  /*0a70*/  @!P0 BRA `(.L_x_10) ;  /* 0x0000001c00488947 */ /* 0x000fea0003800000 */
[----:B------:R-:W-:Y:S02]  /*0a80*/  VIADD R10, R11, 0x1 ;  /* 0x000000010b0a7836 */ /* 0x000fe40000000000 */
[----:B------:R-:W-:Y:S02]  /*0a90*/  HFMA2 R6, -RZ, RZ, 0, 5.9604644775390625e-08 ;  /* 0x00000001ff067431 */ /* 0x000fe400000001ff */
[----:B------:R-:W-:Y:S02]  /*0aa0*/  IMAD.IADD R8, R26, 0x1, -R13 ;  /* 0x000000011a087824 */ /* 0x000fe400078e0a0d */
[----:B------:R-:W-:Y:S01]  /*0ab0*/  IMAD.IADD R9, R22, 0x1, -R11 ;  /* 0x0000000116097824 */ /* 0x000fe200078e0a0b */
[----:B------:R-:W-:Y:S01]  /*0ac0*/  ISETP.GE.AND P1, PT, R10, R22, PT ;  /* 0x000000160a00720c */ /* 0x000fe20003f26270 */
[----:B------:R-:W-:Y:S01]  /*0ad0*/  IMAD.MOV.U32 R45, RZ, RZ, -0x800001 ;  /* 0xff7fffffff2d7424 */ /* 0x000fe200078e00ff */
[----:B------:R-:W-:Y:S02]  /*0ae0*/  IABS R32, R8 ;  /* 0x0000000800207213 */ /* 0x000fe40000000000 */
[----:B------:R-:W-:-:S03]  /*0af0*/  ISETP.GT.AND P0, PT, R8, -0x1, PT ;  /* 0xffffffff0800780c */ /* 0x000fc60003f04270 */
[----:B------:R-:W-:Y:S01]  /*0b00*/  IMAD R32, R32, 0x2, -R9 ;  /* 0x0000000220207824 */ /* 0x000fe200078e0a09 */
[----:B------:R-:W-:-:S05]  /*0b10*/  SEL R6, R6, 0xffffffff, P0 ;  /* 0xffffffff06067807 */ /* 0x000fca0000000000 */
[----:B------:R-:W-:Y:S05]  /*0b20*/  @P1 BRA `(.L_x_11) ;  /* 0x0000007000b41947 */ /* 0x000fea0003800000 */
[----:B------:R-:W-:Y:S01]  /*0b30*/  VIADD R0, R9, 0xfffffffe ;  /* 0xfffffffe09007836 */ /* 0x000fe20000000000 */
[----:B------:R-:W-:Y:S01]  /*0b40*/  LOP3.LUT R7, RZ, R11, RZ, 0x33, !PT ;  /* 0x0000000bff077212 */ /* 0x000fe200078e33ff */
[----:B------:R-:W-:Y:S01]  /*0b50*/  BSSY.RECONVERGENT B4, `(.L_x_12) ;  /* 0x000010b000047945 */ /* 0x000fe20003800200 */
[----:B------:R-:W-:Y:S02]  /*0b60*/  IMAD.MOV.U32 R45, RZ, RZ, -0x800001 ;  /* 0xff7fffffff2d7424 */ /* 0x000fe400078e00ff */
[----:B------:R-:W-:Y:S01]  /*0b70*/  ISETP.GE.U32.AND P0, PT, R0, 0x3, PT ;  /* 0x000000030000780c */ /* 0x000fe20003f06070 */
[----:B------:R-:W-:Y:S01]  /*0b80*/  IMAD.MOV.U32 R2, RZ, RZ, R13 ;  /* 0x000000ffff027224 */ /* 0x000fe200078e000d */
[----:B------:R-:W-:-:S04]  /*0b90*/  IADD3 R5, PT, PT, R22, R7, RZ ;  /* 0x0000000716057210 */ /* 0x000fc80007ffe0ff */
[----:B------:R-:W-:-:S07]  /*0ba0*/  LOP3.LUT R4, R5, 0x3, RZ, 0xc0, !PT ;  /* 0x0000000305047812 */ /* 0x000fce00078ec0ff */
[----:B------:R-:W-:Y:S05]  /*0bb0*/  @!P0 BRA `(.L_x_13) ;  /* 0x0000001000108947 */ /* 0x000fea0003800000 */
[----:B------:R-:W-:Y:S02]  /*0bc0*/  IMAD.MOV.U32 R45, RZ, RZ, -0x800001 ;  /* 0xff7fffffff2d7424 */ /* 0x000fe400078e00ff */
[----:B------:R-:W-:-:S07]  /*0bd0*/  IMAD.MOV.U32 R2, RZ, RZ, R13 ;  /* 0x000000ffff027224 */ /* 0x000fce00078e000d */
.L_x_34:
[----:B------:R-:W-:Y:S01]  /*0be0*/  IADD3 R0, PT, PT, -R13, R2, RZ ;  /* 0x000000020d007210 */ /* 0x000fe20007ffe1ff */
[----:B------:R-:W-:Y:S01]  /*0bf0*/  IMAD.IADD R3, R10, 0x1, -R11 ;  /* 0x000000010a037824 */ /* 0x000fe200078e0a0b */
[----:B------:R-:W0:Y:S01]  /*0c00*/  LDCU UR6, c[0x0][0x390] ;  /* 0x00007200ff0677ac */ /* 0x000e220008000800 */
[----:B------:R-:W-:Y:S01]  /*0c10*/  BSSY.RECONVERGENT B2, `(.L_x_14) ;  /* 0x000001a000027945 */ /* 0x000fe20003800200 */
[----:B------:R-:W-:Y:S02]  /*0c20*/  I2FP.F32.S32 R30, R0 ;  /* 0x00000000001e7245 */ /* 0x000fe40000201400 */
[----:B------:R-:W-:-:S03]  /*0c30*/  I2FP.F32.S32 R0, R3 ;  /* 0x0000000300007245 */ /* 0x000fc60000201400 */
[----:B------:R-:W-:Y:S02]  /*0c40*/  FADD R37, |R30|, -RZ ;  /* 0x800000ff1e257221 */ /* 0x000fe40000000200 */
[----:B------:R-:W-:-:S05]  /*0c50*/  FADD R0, |R0|, -RZ ;  /* 0x800000ff00007221 */ /* 0x000fca0000000200 */
[CC--:B------:R-:W-:Y:S02]  /*0c60*/  VIMNMX R39, PT, PT, R0.reuse, R37.reuse, !PT ;  /* 0x0000002500277248 */ /* 0x0c0fe40007fe0100 */
[----:B------:R-:W-:Y:S02]  /*0c70*/  VIMNMX R37, PT, PT, R0, R37, PT ;  /* 0x0000002500257248 */ /* 0x000fe40003fe0100 */
[----:B------:R-:W-:Y:S01]  /*0c80*/  LOP3.LUT R36, R39, 0xfe000000, RZ, 0xc0, !PT ;  /* 0xfe00000027247812 */ /* 0x000fe200078ec0ff */
[----:B0-----:R-:W-:-:S03]  /*0c90*/  IMAD R38, R2, UR6, R10 ;  /* 0x0000000602267c24 */ /* 0x001fc6000f8e020a */
[----:B------:R-:W-:-:S05]  /*0ca0*/  LOP3.LUT R0, R36, 0x7e800000, RZ, 0x3c, !PT ;  /* 0x7e80000024007812 */ /* 0x000fca00078e3cff */
[-C--:B------:R-:W-:Y:S01]  /*0cb0*/  FMUL R30, R37, R0.reuse ;  /* 0x00000000251e7220 */ /* 0x080fe20000400000 */
[----:B------:R-:W-:-:S03]  /*0cc0*/  FMUL R0, R39, R0 ;  /* 0x0000000027007220 */ /* 0x000fc60000400000 */
[----:B------:R-:W-:-:S04]  /*0cd0*/  FMUL R31, R30, R30 ;  /* 0x0000001e1e1f7220 */ /* 0x000fc80000400000 */
[----:B------:R-:W-:-:S04]  /*0ce0*/  FFMA R0, R0, R0, R31 ;  /* 0x0000000000007223 */ /* 0x000fc8000000001f */
[----:B------:R-:W-:Y:S01]  /*0cf0*/  VIADD R30, R0, 0xf3000000 ;  /* 0xf3000000001e7836 */ /* 0x000fe20000000000 */
[----:B------:R0:W1:Y:S04]  /*0d00*/  MUFU.RSQ R31, R0 ;  /* 0x00000000001f7308 */ /* 0x0000680000001400 */
[----:B------:R-:W-:-:S13]  /*0d10*/  ISETP.GT.U32.AND P0, PT, R30, 0x727fffff, PT ;  /* 0x727fffff1e00780c */ /* 0x000fda0003f04070 */
[----:B01----:R-:W-:Y:S05]  /*0d20*/  @!P0 BRA `(.L_x_15) ;  /* 0x0000000000108947 */ /* 0x003fea0003800000 */
[----:B------:R-:W-:Y:S01]  /*0d30*/  IMAD.MOV.U32 R30, RZ, RZ, R0 ;  /* 0x000000ffff1e7224 */ /* 0x000fe200078e0000 */
[----:B------:R-:W-:-:S07]  /*0d40*/  MOV R0, 0xd60 ;  /* 0x00000d6000007802 */ /* 0x000fce0000000f00 */
[----:B------:R-:W-:Y:S05]  /*0d50*/  CALL.REL.NOINC `($__internal_0_$__cuda_sm20_sqrt_rn_f32_slowpath) ;  /* 0x0000007000687944 */ /* 0x000fea0003c00000 */
[----:B------:R-:W-:Y:S05]  /*0d60*/  BRA `(.L_x_16) ;  /* 0x0000000000107947 */ /* 0x000fea0003800000 */
.L_x_15:
[----:B------:R-:W-:Y:S01]  /*0d70*/  FMUL.FTZ R33, R0, R31 ;  /* 0x0000001f00217220 */ /* 0x000fe20000410000 */
[----:B------:R-:W-:-:S03]  /*0d80*/  FMUL.FTZ R30, R31, 0.5 ;  /* 0x3f0000001f1e7820 */ /* 0x000fc60000410000 */
[----:B------:R-:W-:-:S04]  /*0d90*/  FFMA R0, -R33, R33, R0 ;  /* 0x0000002121007223 */ /* 0x000fc80000000100 */
[----:B------:R-:W-:-:S07]  /*0da0*/  FFMA R33, R0, R30, R33 ;  /* 0x0000001e00217223 */ /* 0x000fce0000000021 */
.L_x_16:
[----:B------:R-:W-:Y:S05]  /*0db0*/  BSYNC.RECONVERGENT B2 ;  /* 0x0000000000027941 */ /* 0x000fea0003800200 */
.L_x_14:
[----:B------:R-:W0:Y:S02]  /*0dc0*/  LDC.64 R30, c[0x0][0x380] ;  /* 0x0000e000ff1e7b82 */ /* 0x000e240000000a00 */
[----:B0-----:R-:W-:-:S06]  /*0dd0*/  IMAD.WIDE R30, R38, 0x2, R30 ;  /* 0x00000002261e7825 */ /* 0x001fcc00078e021e */
[----:B------:R-:W2:Y:S01]  /*0de0*/  LDG.E.S16 R30, desc[UR10][R30.64] ;  /* 0x0000000a1e1e7981 */ /* 0x000ea2000c1e1700 */
[----:B------:R-:W-:Y:S01]  /*0df0*/  FSETP.NEU.AND P0, PT, R37, RZ, PT ;  /* 0x000000ff2500720b */ /* 0x000fe20003f0d000 */
[----:B------:R-:W-:Y:S01]  /*0e00*/  BSSY.RECONVERGENT B5, `(.L_x_17) ;  /* 0x0000011000057945 */ /* 0x000fe20003800200 */
[----:B------:R-:W-:-:S11]  /*0e10*/  LOP3.LUT R36, R36, 0x800000, RZ, 0xfc, !PT ;  /* 0x0080000024247812 */ /* 0x000fd600078efcff */
[----:B------:R-:W-:Y:S01]  /*0e20*/  @P0 FMUL R39, R36, R33 ;  /* 0x0000002124270220 */ /* 0x000fe20000400000 */
[----:B------:R-:W-:-:S04]  /*0e30*/  FSETP.NEU.AND P0, PT, R37, +INF , PT ;  /* 0x7f8000002500780b */ /* 0x000fc80003f0d000 */
[----:B------:R-:W-:-:S04]  /*0e40*/  FSEL R36, R39, +INF , P0 ;  /* 0x7f80000027247808 */ /* 0x000fc80000000000 */
[----:B------:R-:W0:Y:S02]  /*0e50*/  MUFU.RCP R0, R36 ;  /* 0x0000002400007308 */ /* 0x000e240000001000 */
[----:B0-----:R-:W-:-:S04]  /*0e60*/  FFMA R33, -R36, R0, 1 ;  /* 0x3f80000024217423 */ /* 0x001fc80000000100 */
[----:B------:R-:W-:Y:S01]  /*0e70*/  FFMA R0, R0, R33, R0 ;  /* 0x0000002100007223 */ /* 0x000fe20000000000 */
[----:B--2---:R-:W-:-:S05]  /*0e80*/  IMAD.IADD R43, R30, 0x1, -R27 ;  /* 0x000000011e2b7824 */ /* 0x004fca00078e0a1b */
[----:B------:R-:W-:-:S04]  /*0e90*/  I2FP.F32.S32 R43, R43 ;  /* 0x0000002b002b7245 */ /* 0x000fc80000201400 */
[----:B------:R-:W0:Y:S01]  /*0ea0*/  FCHK P0, R43, R36 ;  /* 0x000000242b007302 */ /* 0x000e220000000000 */
[----:B------:R-:W-:-:S04]  /*0eb0*/  FFMA R31, R43, R0, RZ ;  /* 0x000000002b1f7223 */ /* 0x000fc800000000ff */
[----:B------:R-:W-:-:S04]  /*0ec0*/  FFMA R30, -R36, R31, R43 ;  /* 0x0000001f241e7223 */ /* 0x000fc8000000012b */
[----:B------:R-:W-:Y:S01]  /*0ed0*/  FFMA R0, R0, R30, R31 ;  /* 0x0000001e00007223 */ /* 0x000fe2000000001f */
[----:B0-----:R-:W-:Y:S06]  /*0ee0*/  @!P0 BRA `(.L_x_18) ;  /* 0x0000000000088947 */ /* 0x001fec0003800000 */
[----:B------:R-:W-:-:S07]  /*0ef0*/  MOV R30, 0xf10 ;  /* 0x00000f10001e7802 */ /* 0x000fce0000000f00 */
[----:B------:R-:W-:Y:S05]  /*0f00*/  CALL.REL.NOINC `($__internal_1_$__cuda_sm3x_div_rn_noftz_f32_slowpath) ;  /* 0x0000007000547944 */ /* 0x000fea0003c00000 */
.L_x_18:
[----:B------:R-:W-:Y:S05]  /*0f10*/  BSYNC.RECONVERGENT B5 ;  /* 0x0000000000057941 */ /* 0x000fea0003800200 */
.L_x_17:
[----:B------:R-:W-:Y:S01]  /*0f20*/  ISETP.GT.AND P0, PT, R32, RZ, PT ;  /* 0x000000ff2000720c */ /* 0x000fe20003f04270 */
[----:B------:R-:W0:Y:S01]  /*0f30*/  LDCU UR6, c[0x0][0x390] ;  /* 0x00007200ff0677ac */ /* 0x000e220008000800 */
[----:B------:R-:W-:Y:S01]  /*0f40*/  IABS R33, R8 ;  /* 0x0000000800217213 */ /* 0x000fe20000000000 */
[----:B------:R-:W-:Y:S01]  /*0f50*/  BSSY.RECONVERGENT B2, `(.L_x_19) ;  /* 0x0000023000027945 */ /* 0x000fe20003800200 */
[----:B------:R-:W-:Y:S02]  /*0f60*/  SEL R31, R6, RZ, P0 ;  /* 0x000000ff061f7207 */ /* 0x000fe40000000000 */
[----:B------:R-:W-:Y:S02]  /*0f70*/  SEL R39, R9, RZ, P0 ;  /* 0x000000ff09277207 */ /* 0x000fe40000000000 */
[----:B------:R-:W-:Y:S01]  /*0f80*/  IADD3 R42, PT, PT, R31, R2, RZ ;  /* 0x000000021f2a7210 */ /* 0x000fe20007ffe0ff */
[----:B------:R-:W-:Y:S01]  /*0f90*/  VIADD R2, R3, 0x1 ;  /* 0x0000000103027836 */ /* 0x000fe20000000000 */
[----:B------:R-:W-:-:S03]  /*0fa0*/  FSETP.GT.AND P0, PT, R0, R45, PT ;  /* 0x0000002d0000720b */ /* 0x000fc60003f04000 */
[----:B------:R-:W-:Y:S01]  /*0fb0*/  IMAD.IADD R30, R42, 0x1, -R13 ;  /* 0x000000012a1e7824 */ /* 0x000fe200078e0a0d */
[----:B------:R-:W-:Y:S02]  /*0fc0*/  I2FP.F32.S32 R2, R2 ;  /* 0x0000000200027245 */ /* 0x000fe40000201400 */
[----:B------:R-:W-:Y:S02]  /*0fd0*/  FSEL R40, R0, R45, P0 ;  /* 0x0000002d00287208 */ /* 0x000fe40000000000 */
[----:B------:R-:W-:Y:S01]  /*0fe0*/  I2FP.F32.S32 R30, R30 ;  /* 0x0000001e001e7245 */ /* 0x000fe20000201400 */
[----:B------:R-:W-:Y:S01]  /*0ff0*/  FADD R2, |R2|, -RZ ;  /* 0x800000ff02027221 */ /* 0x000fe20000000200 */
[----:B0-----:R-:W-:-:S03]  /*1000*/  IMAD R43, R42, UR6, RZ ;  /* 0x000000062a2b7c24 */ /* 0x001fc6000f8e02ff */
[----:B------:R-:W-:-:S05]  /*1010*/  FADD R37, |R30|, -RZ ;  /* 0x800000ff1e257221 */ /* 0x000fca0000000200 */
[CC--:B------:R-:W-:Y:S02]  /*1020*/  VIMNMX R38, PT, PT, R2.reuse, R37.reuse, !PT ;  /* 0x0000002502267248 */ /* 0x0c0fe40007fe0100 */
[----:B------:R-:W-:Y:S02]  /*1030*/  VIMNMX R37, PT, PT, R2, R37, PT ;  /* 0x0000002502257248 */ /* 0x000fe40003fe0100 */
[----:B------:R-:W-:-:S04]  /*1040*/  LOP3.LUT R36, R38, 0xfe000000, RZ, 0xc0, !PT ;  /* 0xfe00000026247812 */ /* 0x000fc800078ec0ff */
[----:B------:R-:W-:-:S05]  /*1050*/  LOP3.LUT R2, R36, 0x7e800000, RZ, 0x3c, !PT ;  /* 0x7e80000024027812 */ /* 0x000fca00078e3cff */
[-C--:B------:R-:W-:Y:S01]  /*1060*/  FMUL R30, R37, R2.reuse ;  /* 0x00000002251e7220 */ /* 0x080fe20000400000 */
[----:B------:R-:W-:-:S03]  /*1070*/  FMUL R2, R38, R2 ;  /* 0x0000000226027220 */ /* 0x000fc60000400000 */
[----:B------:R-:W-:-:S04]  /*1080*/  FMUL R31, R30, R30 ;  /* 0x0000001e1e1f7220 */ /* 0x000fc80000400000 */
[----:B------:R-:W-:Y:S01]  /*1090*/  FFMA R30, R2, R2, R31 ;  /* 0x00000002021e7223 */ /* 0x000fe2000000001f */
[----:B------:R-:W-:-:S03]  /*10a0*/  IMAD.MOV.U32 R2, RZ, RZ, R33 ;  /* 0x000000ffff027224 */ /* 0x000fc600078e0021 */
[----:B------:R-:W-:Y:S01]  /*10b0*/  VIADD R33, R30, 0xf3000000 ;  /* 0xf30000001e217836 */ /* 0x000fe20000000000 */
[----:B------:R0:W1:Y:S01]  /*10c0*/  MUFU.RSQ R31, R30 ;  /* 0x0000001e001f7308 */ /* 0x0000620000001400 */
[----:B------:R-:W-:-:S03]  /*10d0*/  IADD3 R39, PT, PT, -R39, R2, RZ ;  /* 0x0000000227277210 */ /* 0x000fc60007ffe1ff */
[----:B------:R-:W-:Y:S02]  /*10e0*/  ISETP.GT.U32.AND P1, PT, R33, 0x727fffff, PT ;  /* 0x727fffff2100780c */ /* 0x000fe40003f24070 */
[----:B------:R-:W-:-:S11]  /*10f0*/  IMAD R2, R39, 0x2, R32 ;  /* 0x0000000227027824 */ /* 0x000fd600078e0220 */
[----:B01----:R-:W-:Y:S05]  /*1100*/  @!P1 BRA `(.L_x_20) ;  /* 0x00000000000c9947 */ /* 0x003fea0003800000 */
[----:B------:R-:W-:-:S07]  /*1110*/  MOV R0, 0x1130 ;  /* 0x0000113000007802 */ /* 0x000fce0000000f00 */
[----:B------:R-:W-:Y:S05]  /*1120*/  CALL.REL.NOINC `($__internal_0_$__cuda_sm20_sqrt_rn_f32_slowpath) ;  /* 0x0000006c00747944 */ /* 0x000fea0003c00000 */
[----:B------:R-:W-:Y:S05]  /*1130*/  BRA `(.L_x_21) ;  /* 0x0000000000107947 */ /* 0x000fea0003800000 */
.L_x_20:
[----:B------:R-:W-:Y:S01]  /*1140*/  FMUL.FTZ R33, R30, R31 ;  /* 0x0000001f1e217220 */ /* 0x000fe20000410000 */
[----:B------:R-:W-:-:S03]  /*1150*/  FMUL.FTZ R0, R31, 0.5 ;  /* 0x3f0000001f007820 */ /* 0x000fc60000410000 */
[----:B------:R-:W-:-:S04]  /*1160*/  FFMA R30, -R33, R33, R30 ;  /* 0x00000021211e7223 */ /* 0x000fc8000000011e */
[----:B------:R-:W-:-:S07]  /*1170*/  FFMA R33, R30, R0, R33 ;  /* 0x000000001e217223 */ /* 0x000fce0000000021 */
.L_x_21:
[----:B------:R-:W-:Y:S05]  /*1180*/  BSYNC.RECONVERGENT B2 ;  /* 0x0000000000027941 */ /* 0x000fea0003800200 */
.L_x_19:
[----:B------:R-:W0:Y:S01]  /*1190*/  LDCU.64 UR14, c[0x0][0x380] ;  /* 0x00007000ff0e77ac */ /* 0x000e220008000a00 */
[----:B------:R-:W-:Y:S02]  /*11a0*/  SHF.R.S32.HI R41, RZ, 0x1f, R10 ;  /* 0x0000001fff297819 */ /* 0x000fe4000001140a */
[----:B------:R-:W-:-:S04]  /*11b0*/  IADD3 R0, P0, PT, R43, R10, RZ ;  /* 0x0000000a2b007210 */ /* 0x000fc80007f1e0ff */
[----:B------:R-:W-:Y:S02]  /*11c0*/  LEA.HI.X.SX32 R43, R43, R41, 0x1, P0 ;  /* 0x000000292b2b7211 */ /* 0x000fe400000f0eff */
[----:B0-----:R-:W-:-:S04]  /*11d0*/  LEA R30, P0, R0, UR14, 0x1 ;  /* 0x0000000e001e7c11 */ /* 0x001fc8000f8008ff */
[----:B------:R-:W-:-:S05]  /*11e0*/  LEA.HI.X R31, R0, UR15, R43, 0x1, P0 ;  /* 0x0000000f001f7c11 */ /* 0x000fca00080f0c2b */
        /* <DEDUP_REMOVED lines=19> */
.L_x_23:
[----:B------:R-:W-:Y:S05]  /*1320*/  BSYNC.RECONVERGENT B5 ;  /* 0x0000000000057941 */ /* 0x000fea0003800200 */
.L_x_22:
[----:B------:R-:W-:Y:S01]  /*1330*/  ISETP.GT.AND P0, PT, R2, RZ, PT ;  /* 0x000000ff0200720c */ /* 0x000fe20003f04270 */
[----:B------:R-:W-:Y:S01]  /*1340*/  VIADD R2, R3, 0x2 ;  /* 0x0000000203027836 */ /* 0x000fe20000000000 */
[----:B------:R-:W-:Y:S01]  /*1350*/  IABS R33, R8 ;  /* 0x0000000800217213 */ /* 0x000fe20000000000 */
[----:B------:R-:W0:Y:S01]  /*1360*/  LDCU UR6, c[0x0][0x390] ;  /* 0x00007200ff0677ac */ /* 0x000e220008000800 */
[----:B------:R-:W-:Y:S01]  /*1370*/  SEL R31, R6, RZ, P0 ;  /* 0x000000ff061f7207 */ /* 0x000fe20000000000 */
[----:B------:R-:W-:Y:S01]  /*1380*/  BSSY.RECONVERGENT B2, `(.L_x_24) ;  /* 0x0000020000027945 */ /* 0x000fe20003800200 */
[----:B------:R-:W-:-:S03]  /*1390*/  I2FP.F32.S32 R2, R2 ;  /* 0x0000000200027245 */ /* 0x000fc60000201400 */
[----:B------:R-:W-:Y:S02]  /*13a0*/  IMAD.IADD R42, R42, 0x1, R31 ;  /* 0x000000012a2a7824 */ /* 0x000fe400078e021f */
[----:B------:R-:W-:-:S03]  /*13b0*/  FADD R2, |R2|, -RZ ;  /* 0x800000ff02027221 */ /* 0x000fc60000000200 */
[----:B------:R-:W-:-:S04]  /*13c0*/  IADD3 R30, PT, PT, -R13, R42, RZ ;  /* 0x0000002a0d1e7210 */ /* 0x000fc80007ffe1ff */
[----:B------:R-:W-:Y:S01]  /*13d0*/  I2FP.F32.S32 R30, R30 ;  /* 0x0000001e001e7245 */ /* 0x000fe20000201400 */
[----:B0-----:R-:W-:-:S04]  /*13e0*/  IMAD R43, R42, UR6, RZ ;  /* 0x000000062a2b7c24 */ /* 0x001fc8000f8e02ff */
        /* <DEDUP_REMOVED lines=9> */
[----:B------:R-:W-:Y:S02]  /*1480*/  SEL R2, R9, RZ, P0 ;  /* 0x000000ff09027207 */ /* 0x000fe40000000000 */
[-C--:B------:R-:W-:Y:S01]  /*1490*/  FSETP.GT.AND P0, PT, R0, R40.reuse, PT ;  /* 0x000000280000720b */ /* 0x080fe20003f04000 */
[----:B------:R0:W1:Y:S01]  /*14a0*/  MUFU.RSQ R31, R30 ;  /* 0x0000001e001f7308 */ /* 0x0000620000001400 */
[----:B------:R-:W-:Y:S01]  /*14b0*/  IADD3 R39, PT, PT, R39, R33, -R2 ;  /* 0x0000002127277210 */ /* 0x000fe20007ffe802 */
[----:B------:R-:W-:Y:S01]  /*14c0*/  VIADD R2, R30, 0xf3000000 ;  /* 0xf30000001e027836 */ /* 0x000fe20000000000 */
[----:B------:R-:W-:-:S04]  /*14d0*/  FSEL R40, R0, R40, P0 ;  /* 0x0000002800287208 */ /* 0x000fc80000000000 */
[----:B------:R-:W-:Y:S01]  /*14e0*/  ISETP.GT.U32.AND P1, PT, R2, 0x727fffff, PT ;  /* 0x727fffff0200780c */ /* 0x000fe20003f24070 */
[----:B------:R-:W-:-:S12]  /*14f0*/  IMAD R2, R39, 0x2, R32 ;  /* 0x0000000227027824 */ /* 0x000fd800078e0220 */
[----:B01----:R-:W-:Y:S05]  /*1500*/  @!P1 BRA `(.L_x_25) ;  /* 0x00000000000c9947 */ /* 0x003fea0003800000 */
[----:B------:R-:W-:-:S07]  /*1510*/  MOV R0, 0x1530 ;  /* 0x0000153000007802 */ /* 0x000fce0000000f00 */
[----:B------:R-:W-:Y:S05]  /*1520*/  CALL.REL.NOINC `($__internal_0_$__cuda_sm20_sqrt_rn_f32_slowpath) ;  /* 0x0000006800747944 */ /* 0x000fea0003c00000 */
[----:B------:R-:W-:Y:S05]  /*1530*/  BRA `(.L_x_26) ;  /* 0x0000000000107947 */ /* 0x000fea0003800000 */
.L_x_25:
[----:B------:R-:W-:Y:S01]  /*1540*/  FMUL.FTZ R33, R30, R31 ;  /* 0x0000001f1e217220 */ /* 0x000fe20000410000 */
[----:B------:R-:W-:-:S03]  /*1550*/  FMUL.FTZ R0, R31, 0.5 ;  /* 0x3f0000001f007820 */ /* 0x000fc60000410000 */
[----:B------:R-:W-:-:S04]  /*1560*/  FFMA R30, -R33, R33, R30 ;  /* 0x00000021211e7223 */ /* 0x000fc8000000011e */
[----:B------:R-:W-:-:S07]  /*1570*/  FFMA R33, R30, R0, R33 ;  /* 0x000000001e217223 */ /* 0x000fce0000000021 */
.L_x_26:
[----:B------:R-:W-:Y:S05]  /*1580*/  BSYNC.RECONVERGENT B2 ;  /* 0x0000000000027941 */ /* 0x000fea0003800200 */
.L_x_24:
[----:B------:R-:W0:Y:S01]  /*1590*/  LDCU.64 UR14, c[0x0][0x380] ;  /* 0x00007000ff0e77ac */ /* 0x000e220008000a00 */
        /* <DEDUP_REMOVED lines=23> */
.L_x_28:
[----:B------:R-:W-:Y:S05]  /*1710*/  BSYNC.RECONVERGENT B5 ;  /* 0x0000000000057941 */ /* 0x000fea0003800200 */
.L_x_27:
[----:B------:R-:W-:Y:S01]  /*1720*/  ISETP.GT.AND P0, PT, R2, RZ, PT ;  /* 0x000000ff0200720c */ /* 0x000fe20003f04270 */
[----:B------:R-:W0:Y:S01]  /*1730*/  LDCU UR6, c[0x0][0x390] ;  /* 0x00007200ff0677ac */ /* 0x000e220008000800 */
[----:B------:R-:W-:Y:S01]  /*1740*/  IADD3 R3, PT, PT, R3, 0x3, RZ ;  /* 0x0000000303037810 */ /* 0x000fe20007ffe0ff */
[----:B------:R-:W-:Y:S01]  /*1750*/  BSSY.RECONVERGENT B2, `(.L_x_29) ;  /* 0x0000023000027945 */ /* 0x000fe20003800200 */
[----:B------:R-:W-:Y:S02]  /*1760*/  SEL R31, R6, RZ, P0 ;  /* 0x000000ff061f7207 */ /* 0x000fe40000000000 */
[----:B------:R-:W-:Y:S02]  /*1770*/  I2FP.F32.S32 R3, R3 ;  /* 0x0000000300037245 */ /* 0x000fe40000201400 */
[----:B------:R-:W-:Y:S01]  /*1780*/  SEL R34, R9, RZ, P0 ;  /* 0x000000ff09227207 */ /* 0x000fe20000000000 */
[----:B------:R-:W-:Y:S01]  /*1790*/  IMAD.IADD R2, R42, 0x1, R31 ;  /* 0x000000012a027824 */ /* 0x000fe200078e021f */
[----:B------:R-:W-:Y:S01]  /*17a0*/  IABS R31, R8 ;  /* 0x00000008001f7213 */ /* 0x000fe20000000000 */
[----:B------:R-:W-:Y:S01]  /*17b0*/  FADD R3, |R3|, -RZ ;  /* 0x800000ff03037221 */ /* 0x000fe20000000200 */
[----:B------:R-:W-:Y:S01]  /*17c0*/  FSETP.GT.AND P0, PT, R0, R40, PT ;  /* 0x000000280000720b */ /* 0x000fe20003f04000 */
[----:B------:R-:W-:-:S03]  /*17d0*/  IMAD.IADD R30, R2, 0x1, -R13 ;  /* 0x00000001021e7824 */ /* 0x000fc600078e0a0d */
[----:B------:R-:W-:Y:S02]  /*17e0*/  FSEL R40, R0, R40, P0 ;  /* 0x0000002800287208 */ /* 0x000fe40000000000 */
        /* <DEDUP_REMOVED lines=14> */
[----:B------:R-:W-:-:S03]  /*18d0*/  IADD3 R39, PT, PT, R39, R3, -R34 ;  /* 0x0000000327277210 */ /* 0x000fc60007ffe822 */
[----:B------:R-:W-:Y:S02]  /*18e0*/  ISETP.GT.U32.AND P1, PT, R33, 0x727fffff, PT ;  /* 0x727fffff2100780c */ /* 0x000fe40003f24070 */
[----:B------:R-:W-:-:S11]  /*18f0*/  IMAD R3, R39, 0x2, R32 ;  /* 0x0000000227037824 */ /* 0x000fd600078e0220 */
[----:B01----:R-:W-:Y:S05]  /*1900*/  @!P1 BRA `(.L_x_30) ;  /* 0x00000000000c9947 */ /* 0x003fea0003800000 */
[----:B------:R-:W-:-:S07]  /*1910*/  MOV R0, 0x1930 ;  /* 0x0000193000007802 */ /* 0x000fce0000000f00 */
[----:B------:R-:W-:Y:S05]  /*1920*/  CALL.REL.NOINC `($__internal_0_$__cuda_sm20_sqrt_rn_f32_slowpath) ;  /* 0x0000006400747944 */ /* 0x000fea0003c00000 */
[----:B------:R-:W-:Y:S05]  /*1930*/  BRA `(.L_x_31) ;  /* 0x0000000000107947 */ /* 0x000fea0003800000 */
.L_x_30:
[----:B------:R-:W-:Y:S01]  /*1940*/  FMUL.FTZ R33, R30, R31 ;  /* 0x0000001f1e217220 */ /* 0x000fe20000410000 */
[----:B------:R-:W-:-:S03]  /*1950*/  FMUL.FTZ R0, R31, 0.5 ;  /* 0x3f0000001f007820 */ /* 0x000fc60000410000 */
[----:B------:R-:W-:-:S04]  /*1960*/  FFMA R30, -R33, R33, R30 ;  /* 0x00000021211e7223 */ /* 0x000fc8000000011e */
[----:B------:R-:W-:-:S07]  /*1970*/  FFMA R33, R30, R0, R33 ;  /* 0x000000001e217223 */ /* 0x000fce0000000021 */
.L_x_31:
[----:B------:R-:W-:Y:S05]  /*1980*/  BSYNC.RECONVERGENT B2 ;  /* 0x0000000000027941 */ /* 0x000fea0003800200 */
.L_x_29:
        /* <DEDUP_REMOVED lines=15> */
[----:B--2---:R-:W-:-:S04]  /*1a80*/  IADD3 R43, PT, PT, -R27, R30, RZ ;  /* 0x0000001e1b2b7210 */ /* 0x004fc80007ffe1ff */
        /* <DEDUP_REMOVED lines=8> */
.L_x_33:
[----:B------:R-:W-:Y:S05]  /*1b10*/  BSYNC.RECONVERGENT B5 ;  /* 0x0000000000057941 */ /* 0x000fea0003800200 */
.L_x_32:
[----:B------:R-:W-:Y:S01]  /*1b20*/  VIADD R10, R10, 0x4 ;  /* 0x000000040a0a7836 */ /* 0x000fe20000000000 */
[----:B------:R-:W-:Y:S02]  /*1b30*/  ISETP.GT.AND P1, PT, R3, RZ, PT ;  /* 0x000000ff0300720c */ /* 0x000fe40003f24270 */
[----:B------:R-:W-:Y:S01]  /*1b40*/  LOP3.LUT R34, R5, 0xfffffffc, RZ, 0xc0, !PT ;  /* 0xfffffffc05227812 */ /* 0x000fe200078ec0ff */
[----:B------:R-:W-:Y:S01]  /*1b50*/  IMAD.IADD R3, R7, 0x1, R10 ;  /* 0x0000000107037824 */ /* 0x000fe200078e020a */
[----:B------:R-:W-:Y:S02]  /*1b60*/  IABS R31, R8 ;  /* 0x00000008001f7213 */ /* 0x000fe40000000000 */
[----:B------:R-:W-:Y:S02]  /*1b70*/  SEL R30, R9, RZ, P1 ;  /* 0x000000ff091e7207 */ /* 0x000fe40000800000 */
[----:B------:R-:W-:Y:S02]  /*1b80*/  ISETP.NE.AND P2, PT, R3, R34, PT ;  /* 0x000000220300720c */ /* 0x000fe40003f45270 */
[----:B------:R-:W-:-:S02]  /*1b90*/  SEL R3, R6, RZ, P1 ;  /* 0x000000ff06037207 */ /* 0x000fc40000800000 */
[----:B------:R-:W-:Y:S02]  /*1ba0*/  IADD3 R39, PT, PT, R39, R31, -R30 ;  /* 0x0000001f27277210 */ /* 0x000fe40007ffe81e */
[-C--:B------:R-:W-:Y:S01]  /*1bb0*/  FSETP.GT.AND P0, PT, R0, R40.reuse, PT ;  /* 0x000000280000720b */ /* 0x080fe20003f04000 */
[----:B------:R-:W-:Y:S02]  /*1bc0*/  IMAD.IADD R2, R2, 0x1, R3 ;  /* 0x0000000102027824 */ /* 0x000fe400078e0203 */
[----:B------:R-:W-:Y:S01]  /*1bd0*/  IMAD R32, R39, 0x2, R32 ;  /* 0x0000000227207824 */ /* 0x000fe200078e0220 */
[----:B------:R-:W-:-:S03]  /*1be0*/  FSEL R45, R0, R40, P0 ;  /* 0x00000028002d7208 */ /* 0x000fc60000000000 */
[----:B------:R-:W-:Y:S06]  /*1bf0*/  @P2 BRA `(.L_x_34) ;  /* 0xffffffec00f82947 */ /* 0x000fec000383ffff */
.L_x_13:
[----:B------:R-:W-:Y:S05]  /*1c00*/  BSYNC.RECONVERGENT B4 ;  /* 0x0000000000047941 */ /* 0x000fea0003800200 */
.L_x_12:
[----:B------:R-:W-:-:S13]  /*1c10*/  ISETP.NE.AND P0, PT, R4, RZ, PT ;  /* 0x000000ff0400720c */ /* 0x000fda0003f05270 */
[----:B------:R-:W-:Y:S05]  /*1c20*/  @!P0 BRA `(.L_x_11) ;  /* 0x0000006000748947 */ /* 0x000fea0003800000 */
[----:B------:R-:W-:Y:S01]  /*1c30*/  ISETP.NE.AND P0, PT, R4, 0x1, PT ;  /* 0x000000010400780c */ /* 0x000fe20003f05270 */
[----:B------:R-:W-:-:S12]  /*1c40*/  BSSY.RECONVERGENT B4, `(.L_x_35) ;  /* 0x000007c000047945 */ /* 0x000fd80003800200 */
[----:B------:R-:W-:Y:S05]  /*1c50*/  @!P0 BRA `(.L_x_36) ;  /* 0x0000000400e88947 */ /* 0x000fea0003800000 */
        /* <DEDUP_REMOVED lines=25> */
.L_x_38:
[----:B------:R-:W-:Y:S01]  /*1df0*/  FMUL.FTZ R33, R0, R31 ;  /* 0x0000001f00217220 */ /* 0x000fe20000410000 */
[----:B------:R-:W-:-:S03]  /*1e00*/  FMUL.FTZ R30, R31, 0.5 ;  /* 0x3f0000001f1e7820 */ /* 0x000fc60000410000 */
[----:B------:R-:W-:-:S04]  /*1e10*/  FFMA R0, -R33, R33, R0 ;  /* 0x0000002121007223 */ /* 0x000fc80000000100 */
[----:B------:R-:W-:-:S07]  /*1e20*/  FFMA R33, R0, R30, R33 ;  /* 0x0000001e00217223 */ /* 0x000fce0000000021 */
.L_x_39:
[----:B------:R-:W-:Y:S05]  /*1e30*/  BSYNC.RECONVERGENT B2 ;  /* 0x0000000000027941 */ /* 0x000fea0003800200 */
.L_x_37:
        /* <DEDUP_REMOVED lines=21> */
.L_x_41:
[----:B------:R-:W-:Y:S05]  /*1f90*/  BSYNC.RECONVERGENT B5 ;  /* 0x0000000000057941 */ /* 0x000fea0003800200 */
.L_x_40:
[----:B------:R-:W-:Y:S01]  /*1fa0*/  ISETP.GT.AND P0, PT, R32, RZ, PT ;  /* 0x000000ff2000720c */ /* 0x000fe20003f04270 */
[----:B------:R-:W-:Y:S01]  /*1fb0*/  VIADD R3, R3, 0x1 ;  /* 0x0000000103037836 */ /* 0x000fe20000000000 */
[----:B------:R-:W0:Y:S01]  /*1fc0*/  LDCU UR6, c[0x0][0x390] ;  /* 0x00007200ff0677ac */ /* 0x000e220008000800 */
[----:B------:R-:W-:Y:S01]  /*1fd0*/  IABS R8, R8 ;  /* 0x0000000800087213 */ /* 0x000fe20000000000 */
[----:B------:R-:W-:Y:S01]  /*1fe0*/  BSSY.RECONVERGENT B2, `(.L_x_42) ;  /* 0x0000021000027945 */ /* 0x000fe20003800200 */
[----:B------:R-:W-:Y:S02]  /*1ff0*/  SEL R7, R6, RZ, P0 ;  /* 0x000000ff06077207 */ /* 0x000fe40000000000 */
[----:B------:R-:W-:Y:S02]  /*2000*/  I2FP.F32.S32 R3, R3 ;  /* 0x0000000300037245 */ /* 0x000fe40000201400 */
[----:B------:R-:W-:Y:S02]  /*2010*/  IADD3 R2, PT, PT, R2, R7, RZ ;  /* 0x0000000702027210 */ /* 0x000fe40007ffe0ff */
[----:B------:R-:W-:Y:S01]  /*2020*/  SEL R9, R9, RZ, P0 ;  /* 0x000000ff09097207 */ /* 0x000fe20000000000 */
[----:B------:R-:W-:Y:S01]  /*2030*/  FADD R30, |R3|, -RZ ;  /* 0x800000ff031e7221 */ /* 0x000fe20000000200 */
[----:B------:R-:W-:Y:S01]  /*2040*/  FSETP.GT.AND P0, PT, R0, R45, PT ;  /* 0x0000002d0000720b */ /* 0x000fe20003f04000 */
[----:B------:R-:W-:-:S02]  /*2050*/  IMAD.IADD R4, R2, 0x1, -R13 ;  /* 0x0000000102047824 */ /* 0x000fc400078e0a0d */
[----:B------:R-:W-:Y:S01]  /*2060*/  IMAD.IADD R9, R8, 0x1, -R9 ;  /* 0x0000000108097824 */ /* 0x000fe200078e0a09 */
[----:B------:R-:W-:Y:S02]  /*2070*/  FSEL R45, R0, R45, P0 ;  /* 0x0000002d002d7208 */ /* 0x000fe40000000000 */
[----:B------:R-:W-:Y:S02]  /*2080*/  I2FP.F32.S32 R4, R4 ;  /* 0x0000000400047245 */ /* 0x000fe40000201400 */
[----:B------:R-:W-:Y:S01]  /*2090*/  LEA R32, R9, R32, 0x1 ;  /* 0x0000002009207211 */ /* 0x000fe200078e08ff */
[----:B0-----:R-:W-:Y:S02]  /*20a0*/  IMAD R9, R2, UR6, RZ ;  /* 0x0000000602097c24 */ /* 0x001fe4000f8e02ff */
        /* <DEDUP_REMOVED lines=13> */
[----:B------:R-:W-:-:S07]  /*2180*/  MOV R0, 0x21a0 ;  /* 0x000021a000007802 */ /* 0x000fce0000000f00 */
[----:B------:R-:W-:Y:S05]  /*2190*/  CALL.REL.NOINC `($__internal_0_$__cuda_sm20_sqrt_rn_f32_slowpath) ;  /* 0x0000005c00587944 */ /* 0x000fea0003c00000 */
[----:B------:R-:W-:Y:S05]  /*21a0*/  BRA `(.L_x_44) ;  /* 0x0000000000107947 */ /* 0x000fea0003800000 */
.L_x_43:
[----:B------:R-:W-:Y:S01]  /*21b0*/  FMUL.FTZ R33, R30, R31 ;  /* 0x0000001f1e217220 */ /* 0x000fe20000410000 */
[----:B------:R-:W-:-:S03]  /*21c0*/  FMUL.FTZ R8, R31, 0.5 ;  /* 0x3f0000001f087820 */ /* 0x000fc60000410000 */
[----:B------:R-:W-:-:S04]  /*21d0*/  FFMA R0, -R33, R33, R30 ;  /* 0x0000002121007223 */ /* 0x000fc8000000011e */
[----:B------:R-:W-:-:S07]  /*21e0*/  FFMA R33, R0, R8, R33 ;  /* 0x0000000800217223 */ /* 0x000fce0000000021 */
.L_x_44:
[----:B------:R-:W-:Y:S05]  /*21f0*/  BSYNC.RECONVERGENT B2 ;  /* 0x0000000000027941 */ /* 0x000fea0003800200 */
.L_x_42:
        /* <DEDUP_REMOVED lines=25> */
.L_x_46:
[----:B------:R-:W-:Y:S05]  /*2390*/  BSYNC.RECONVERGENT B5 ;  /* 0x0000000000057941 */ /* 0x000fea0003800200 */
.L_x_45:
[----:B------:R-:W-:Y:S01]  /*23a0*/  ISETP.GT.AND P1, PT, R32, RZ, PT ;  /* 0x000000ff2000720c */ /* 0x000fe20003f24270 */
[----:B------:R-:W-:Y:S01]  /*23b0*/  VIADD R10, R10, 0x2 ;  /* 0x000000020a0a7836 */ /* 0x000fe20000000000 */
[-C--:B------:R-:W-:Y:S02]  /*23c0*/  FSETP.GT.AND P0, PT, R0, R45.reuse, PT ;  /* 0x0000002d0000720b */ /* 0x080fe40003f04000 */
[----:B------:R-:W-:Y:S02]  /*23d0*/  SEL R3, R6, RZ, P1 ;  /* 0x000000ff06037207 */ /* 0x000fe40000800000 */
[----:B------:R-:W-:-:S03]  /*23e0*/  FSEL R45, R0, R45, P0 ;  /* 0x0000002d002d7208 */ /* 0x000fc60000000000 */
[----:B------:R-:W-:-:S07]  /*23f0*/  IMAD.IADD R2, R2, 0x1, R3 ;  /* 0x0000000102027824 */ /* 0x000fce00078e0203 */
.L_x_36:
[----:B------:R-:W-:Y:S05]  /*2400*/  BSYNC.RECONVERGENT B4 ;  /* 0x0000000000047941 */ /* 0x000fea0003800200 */
.L_x_35:
[----:B------:R-:W-:-:S04]  /*2410*/  LOP3.LUT R5, R5, 0x1, RZ, 0xc0, !PT ;  /* 0x0000000105057812 */ /* 0x000fc800078ec0ff */
[----:B------:R-:W-:-:S13]  /*2420*/  ISETP.NE.U32.AND P0, PT, R5, 0x1, PT ;  /* 0x000000010500780c */ /* 0x000fda0003f05070 */
[----:B------:R-:W-:Y:S05]  /*2430*/  @P0 BRA `(.L_x_11) ;  /* 0x0000005800700947 */ /* 0x000fea0003800000 */
[----:B------:R-:W-:Y:S01]  /*2440*/  IMAD.IADD R11, R10, 0x1, -R11 ;  /* 0x000000010a0b7824 */ /* 0x000fe200078e0a0b */
[----:B------:R-:W-:Y:S01]  /*2450*/  IADD3 R0, PT, PT, -R13, R2, RZ ;  /* 0x000000020d007210 */ /* 0x000fe20007ffe1ff */
[----:B------:R-:W0:Y:S01]  /*2460*/  LDCU UR6, c[0x0][0x390] ;  /* 0x00007200ff0677ac */ /* 0x000e220008000800 */
[----:B------:R-:W-:Y:S02]  /*2470*/  BSSY.RECONVERGENT B2, `(.L_x_47) ;  /* 0x0000019000027945 */ /* 0x000fe40003800200 */
[----:B------:R-:W-:Y:S02]  /*2480*/  I2FP.F32.S32 R11, R11 ;  /* 0x0000000b000b7245 */ /* 0x000fe40000201400 */
[----:B------:R-:W-:-:S03]  /*2490*/  I2FP.F32.S32 R0, R0 ;  /* 0x0000000000007245 */ /* 0x000fc60000201400 */
[----:B------:R-:W-:Y:S02]  /*24a0*/  FADD R11, |R11|, -RZ ;  /* 0x800000ff0b0b7221 */ /* 0x000fe40000000200 */
[----:B------:R-:W-:-:S05]  /*24b0*/  FADD R0, |R0|, -RZ ;  /* 0x800000ff00007221 */ /* 0x000fca0000000200 */
[CC--:B------:R-:W-:Y:S02]  /*24c0*/  VIMNMX R3, PT, PT, R11.reuse, R0.reuse, !PT ;  /* 0x000000000b037248 */ /* 0x0c0fe40007fe0100 */
[----:B------:R-:W-:Y:S01]  /*24d0*/  VIMNMX R5, PT, PT, R11, R0, PT ;  /* 0x000000000b057248 */ /* 0x000fe20003fe0100 */
[----:B0-----:R-:W-:Y:S01]  /*24e0*/  IMAD R9, R2, UR6, R10 ;  /* 0x0000000602097c24 */ /* 0x001fe2000f8e020a */
        /* <DEDUP_REMOVED lines=13> */
.L_x_48:
[----:B------:R-:W-:Y:S01]  /*25c0*/  FMUL.FTZ R33, R30, R7 ;  /* 0x000000071e217220 */ /* 0x000fe20000410000 */
[----:B------:R-:W-:-:S03]  /*25d0*/  FMUL.FTZ R2, R7, 0.5 ;  /* 0x3f00000007027820 */ /* 0x000fc60000410000 */
[----:B------:R-:W-:-:S04]  /*25e0*/  FFMA R0, -R33, R33, R30 ;  /* 0x0000002121007223 */ /* 0x000fc8000000011e */
[----:B------:R-:W-:-:S07]  /*25f0*/  FFMA R33, R0, R2, R33 ;  /* 0x0000000200217223 */ /* 0x000fce0000000021 */
.L_x_49:
[----:B------:R-:W-:Y:S05]  /*2600*/  BSYNC.RECONVERGENT B2 ;  /* 0x0000000000027941 */ /* 0x000fea0003800200 */
.L_x_47:
        /* <DEDUP_REMOVED lines=21> */
.L_x_51:
[----:B------:R-:W-:Y:S05]  /*2760*/  BSYNC.RECONVERGENT B4 ;  /* 0x0000000000047941 */ /* 0x000fea0003800200 */
.L_x_50:
[----:B------:R-:W-:-:S04]  /*2770*/  FSETP.GT.AND P0, PT, R0, R45, PT ;  /* 0x0000002d0000720b */ /* 0x000fc80003f04000 */
[----:B------:R-:W-:Y:S01]  /*2780*/  FSEL R45, R0, R45, P0 ;  /* 0x0000002d002d7208 */ /* 0x000fe20000000000 */
[----:B------:R-:W-:Y:S08]  /*2790*/  BRA `(.L_x_11) ;  /* 0x0000005400987947 */ /* 0x000ff00003800000 */
.L_x_10:
[----:B------:R-:W-:Y:S01]  /*27a0*/  ISETP.GE.AND P1, PT, R16, R11, PT ;  /* 0x0000000b1000720c */ /* 0x000fe20003f26270 */
[----:B------:R-:W-:Y:S01]  /*27b0*/  IMAD.MOV.U32 R4, RZ, RZ, 0x1 ;  /* 0x00000001ff047424 */ /* 0x000fe200078e00ff */
[----:B------:R-:W-:Y:S01]  /*27c0*/  ISETP.GT.AND P0, PT, R3, -0x1, PT ;  /* 0xffffffff0300780c */ /* 0x000fe20003f04270 */
[----:B------:R-:W-:Y:S01]  /*27d0*/  IMAD R5, R5, 0x2, -R2 ;  /* 0x0000000205057824 */ /* 0x000fe200078e0a02 */
[----:B------:R-:W-:Y:S02]  /*27e0*/  MOV R45, 0xff7fffff ;  /* 0xff7fffff002d7802 */ /* 0x000fe40000000f00 */
[----:B------:R-:W-:-:S07]  /*27f0*/  SEL R4, R4, 0xffffffff, P0 ;  /* 0xffffffff04047807 */ /* 0x000fce0000000000 */
[----:B------:R-:W-:Y:S05]  /*2800*/  @P1 BRA `(.L_x_11) ;  /* 0x00000054007c1947 */ /* 0x000fea0003800000 */
[----:B------:R-:W-:Y:S01]  /*2810*/  VIADD R0, R2, 0xfffffffe ;  /* 0xfffffffe02007836 */ /* 0x000fe20000000000 */
[----:B------:R-:W-:Y:S01]  /*2820*/  BSSY.RECONVERGENT B4, `(.L_x_52) ;  /* 0x0000111000047945 */ /* 0x000fe20003800200 */
[----:B------:R-:W-:Y:S01]  /*2830*/  IMAD.IADD R11, R14, 0x1, R11 ;  /* 0x000000010e0b7824 */ /* 0x000fe200078e020b */
[----:B------:R-:W-:Y:S01]  /*2840*/  MOV R7, R26 ;  /* 0x0000001a00077202 */ /* 0x000fe20000000f00 */
[----:B------:R-:W-:Y:S01]  /*2850*/  IMAD.MOV.U32 R45, RZ, RZ, -0x800001 ;  /* 0xff7fffffff2d7424 */ /* 0x000fe200078e00ff */
[----:B------:R-:W-:Y:S01]  /*2860*/  ISETP.GE.U32.AND P0, PT, R0, 0x3, PT ;  /* 0x000000030000780c */ /* 0x000fe20003f06070 */
[----:B------:R-:W-:Y:S01]  /*2870*/  IMAD.MOV.U32 R9, RZ, RZ, R16 ;  /* 0x000000ffff097224 */ /* 0x000fe200078e0010 */
[----:B------:R-:W-:-:S11]  /*2880*/  LOP3.LUT R8, R11, 0x3, RZ, 0xc0, !PT ;  /* 0x000000030b087812 */ /* 0x000fd600078ec0ff */
[----:B------:R-:W-:Y:S05]  /*2890*/  @!P0 BRA `(.L_x_53) ;  /* 0x0000001000248947 */ /* 0x000fea0003800000 */
[----:B------:R-:W-:Y:S02]  /*28a0*/  IMAD.MOV.U32 R45, RZ, RZ, -0x800001 ;  /* 0xff7fffffff2d7424 */ /* 0x000fe400078e00ff */
[----:B------:R-:W-:Y:S02]  /*28b0*/  IMAD.MOV.U32 R9, RZ, RZ, R16 ;  /* 0x000000ffff097224 */ /* 0x000fe400078e0010 */
[----:B------:R-:W-:-:S07]  /*28c0*/  IMAD.MOV.U32 R7, RZ, RZ, R26 ;  /* 0x000000ffff077224 */ /* 0x000fce00078e001a */
.L_x_74:
        /* <DEDUP_REMOVED lines=25> */
.L_x_55:
[----:B------:R-:W-:Y:S01]  /*2a60*/  FMUL.FTZ R33, R0, R31 ;  /* 0x0000001f00217220 */ /* 0x000fe20000410000 */
[----:B------:R-:W-:-:S03]  /*2a70*/  FMUL.FTZ R30, R31, 0.5 ;  /* 0x3f0000001f1e7820 */ /* 0x000fc60000410000 */
[----:B------:R-:W-:-:S04]  /*2a80*/  FFMA R0, -R33, R33, R0 ;  /* 0x0000002121007223 */ /* 0x000fc80000000100 */
[----:B------:R-:W-:-:S07]  /*2a90*/  FFMA R33, R0, R30, R33 ;  /* 0x0000001e00217223 */ /* 0x000fce0000000021 */
.L_x_56:
[----:B------:R-:W-:Y:S05]  /*2aa0*/  BSYNC.RECONVERGENT B2 ;  /* 0x0000000000027941 */ /* 0x000fea0003800200 */
.L_x_54:
        /* <DEDUP_REMOVED lines=21> */
.L_x_58:
[----:B------:R-:W-:Y:S05]  /*2c00*/  BSYNC.RECONVERGENT B5 ;  /* 0x0000000000057941 */ /* 0x000fea0003800200 */
.L_x_57:
[----:B------:R-:W-:Y:S01]  /*2c10*/  ISETP.GT.AND P0, PT, R5, RZ, PT ;  /* 0x000000ff0500720c */ /* 0x000fe20003f04270 */
[----:B------:R-:W0:Y:S01]  /*2c20*/  LDCU UR6, c[0x0][0x390] ;  /* 0x00007200ff0677ac */ /* 0x000e220008000800 */
[----:B------:R-:W-:Y:S01]  /*2c30*/  IABS R13, R3 ;  /* 0x00000003000d7213 */ /* 0x000fe20000000000 */
[----:B------:R-:W-:Y:S01]  /*2c40*/  BSSY.RECONVERGENT B2, `(.L_x_59) ;  /* 0x0000024000027945 */ /* 0x000fe20003800200 */
[----:B------:R-:W-:-:S05]  /*2c50*/  SEL R10, R4, RZ, P0 ;  /* 0x000000ff040a7207 */ /* 0x000fca0000000000 */
[----:B------:R-:W-:Y:S01]  /*2c60*/  IMAD.IADD R39, R10, 0x1, R7 ;  /* 0x000000010a277824 */ /* 0x000fe200078e0207 */
[----:B------:R-:W-:-:S03]  /*2c70*/  IADD3 R7, PT, PT, R6, 0x1, RZ ;  /* 0x0000000106077810 */ /* 0x000fc60007ffe0ff */
[----:B------:R-:W-:Y:S01]  /*2c80*/  IMAD.IADD R10, R39, 0x1, -R26 ;  /* 0x00000001270a7824 */ /* 0x000fe200078e0a1a */
[----:B------:R-:W-:-:S04]  /*2c90*/  I2FP.F32.S32 R7, R7 ;  /* 0x0000000700077245 */ /* 0x000fc80000201400 */
        /* <DEDUP_REMOVED lines=12> */
[----:B------:R-:W-:Y:S01]  /*2d60*/  IMAD.MOV.U32 R7, RZ, RZ, R13 ;  /* 0x000000ffff077224 */ /* 0x000fe200078e000d */
[----:B------:R-:W-:Y:S02]  /*2d70*/  SEL R10, R2, RZ, P0 ;  /* 0x000000ff020a7207 */ /* 0x000fe40000000000 */
[----:B------:R-:W-:Y:S01]  /*2d80*/  VIADD R13, R32, 0xf3000000 ;  /* 0xf3000000200d7836 */ /* 0x000fe20000000000 */
[----:B------:R0:W1:Y:S01]  /*2d90*/  MUFU.RSQ R31, R32 ;  /* 0x00000020001f7308 */ /* 0x0000620000001400 */
[CC--:B------:R-:W-:Y:S01]  /*2da0*/  FSETP.GT.AND P0, PT, R0.reuse, R45.reuse, PT ;  /* 0x0000002d0000720b */ /* 0x0c0fe20003f04000 */
[----:B------:R-:W-:Y:S02]  /*2db0*/  IMAD.IADD R10, R7, 0x1, -R10 ;  /* 0x00000001070a7824 */ /* 0x000fe400078e0a0a */
[----:B------:R-:W-:Y:S02]  /*2dc0*/  ISETP.GT.U32.AND P1, PT, R13, 0x727fffff, PT ;  /* 0x727fffff0d00780c */ /* 0x000fe40003f24070 */
[----:B------:R-:W-:-:S02]  /*2dd0*/  FSEL R13, R0, R45, P0 ;  /* 0x0000002d000d7208 */ /* 0x000fc40000000000 */
[----:B------:R-:W-:-:S09]  /*2de0*/  LEA R7, R10, R5, 0x1 ;  /* 0x000000050a077211 */ /* 0x000fd200078e08ff */
[----:B01----:R-:W-:Y:S05]  /*2df0*/  @!P1 BRA `(.L_x_60) ;  /* 0x0000000000109947 */ /* 0x003fea0003800000 */
[----:B------:R-:W-:Y:S01]  /*2e00*/  IMAD.MOV.U32 R30, RZ, RZ, R32 ;  /* 0x000000ffff1e7224 */ /* 0x000fe200078e0020 */
[----:B------:R-:W-:-:S07]  /*2e10*/  MOV R0, 0x2e30 ;  /* 0x00002e3000007802 */ /* 0x000fce0000000f00 */
[----:B------:R-:W-:Y:S05]  /*2e20*/  CALL.REL.NOINC `($__internal_0_$__cuda_sm20_sqrt_rn_f32_slowpath) ;  /* 0x0000005000347944 */ /* 0x000fea0003c00000 */
[----:B------:R-:W-:Y:S05]  /*2e30*/  BRA `(.L_x_61) ;  /* 0x0000000000107947 */ /* 0x000fea0003800000 */
.L_x_60:
[----:B------:R-:W-:Y:S01]  /*2e40*/  FMUL.FTZ R33, R32, R31 ;  /* 0x0000001f20217220 */ /* 0x000fe20000410000 */
[----:B------:R-:W-:-:S03]  /*2e50*/  FMUL.FTZ R30, R31, 0.5 ;  /* 0x3f0000001f1e7820 */ /* 0x000fc60000410000 */
[----:B------:R-:W-:-:S04]  /*2e60*/  FFMA R0, -R33, R33, R32 ;  /* 0x0000002121007223 */ /* 0x000fc80000000120 */
[----:B------:R-:W-:-:S07]  /*2e70*/  FFMA R33, R0, R30, R33 ;  /* 0x0000001e00217223 */ /* 0x000fce0000000021 */
.L_x_61:
[----:B------:R-:W-:Y:S05]  /*2e80*/  BSYNC.RECONVERGENT B2 ;  /* 0x0000000000027941 */ /* 0x000fea0003800200 */
.L_x_59:
        /* <DEDUP_REMOVED lines=25> */
.L_x_63:
[----:B------:R-:W-:Y:S05]  /*3020*/  BSYNC.RECONVERGENT B5 ;  /* 0x0000000000057941 */ /* 0x000fea0003800200 */
.L_x_62:
[----:B------:R-:W-:Y:S01]  /*3030*/  ISETP.GT.AND P0, PT, R7, RZ, PT ;  /* 0x000000ff0700720c */ /* 0x000fe20003f04270 */
[----:B------:R-:W-:Y:S01]  /*3040*/  VIADD R7, R6, 0x2 ;  /* 0x0000000206077836 */ /* 0x000fe20000000000 */
[----:B------:R-:W0:Y:S01]  /*3050*/  LDCU UR6, c[0x0][0x390] ;  /* 0x00007200ff0677ac */ /* 0x000e220008000800 */
[----:B------:R-:W-:Y:S01]  /*3060*/  IABS R31, R3 ;  /* 0x00000003001f7213 */ /* 0x000fe20000000000 */
[----:B------:R-:W-:Y:S01]  /*3070*/  BSSY.RECONVERGENT B2, `(.L_x_64) ;  /* 0x0000023000027945 */ /* 0x000fe20003800200 */
[----:B------:R-:W-:Y:S02]  /*3080*/  SEL R30, R4, RZ, P0 ;  /* 0x000000ff041e7207 */ /* 0x000fe40000000000 */
        /* <DEDUP_REMOVED lines=19> */
[----:B------:R-:W-:Y:S02]  /*31c0*/  IADD3 R10, PT, PT, R10, R30, -R7 ;  /* 0x0000001e0a0a7210 */ /* 0x000fe40007ffe807 */
[-C--:B------:R-:W-:Y:S02]  /*31d0*/  FSETP.GT.AND P0, PT, R0, R13.reuse, PT ;  /* 0x0000000d0000720b */ /* 0x080fe40003f04000 */
[----:B------:R-:W-:Y:S01]  /*31e0*/  ISETP.GT.U32.AND P1, PT, R33, 0x727fffff, PT ;  /* 0x727fffff2100780c */ /* 0x000fe20003f24070 */
[----:B------:R-:W-:Y:S01]  /*31f0*/  IMAD R7, R10, 0x2, R5 ;  /* 0x000000020a077824 */ /* 0x000fe200078e0205 */
[----:B------:R-:W-:-:S11]  /*3200*/  FSEL R13, R0, R13, P0 ;  /* 0x0000000d000d7208 */ /* 0x000fd60000000000 */
[----:B01----:R-:W-:Y:S05]  /*3210*/  @!P1 BRA `(.L_x_65) ;  /* 0x0000000000109947 */ /* 0x003fea0003800000 */
[----:B------:R-:W-:Y:S01]  /*3220*/  IMAD.MOV.U32 R30, RZ, RZ, R34 ;  /* 0x000000ffff1e7224 */ /* 0x000fe200078e0022 */
[----:B------:R-:W-:-:S07]  /*3230*/  MOV R0, 0x3250 ;  /* 0x0000325000007802 */ /* 0x000fce0000000f00 */
[----:B------:R-:W-:Y:S05]  /*3240*/  CALL.REL.NOINC `($__internal_0_$__cuda_sm20_sqrt_rn_f32_slowpath) ;  /* 0x0000004c002c7944 */ /* 0x000fea0003c00000 */
[----:B------:R-:W-:Y:S05]  /*3250*/  BRA `(.L_x_66) ;  /* 0x0000000000107947 */ /* 0x000fea0003800000 */
.L_x_65:
[----:B------:R-:W-:Y:S01]  /*3260*/  FMUL.FTZ R33, R34, R31 ;  /* 0x0000001f22217220 */ /* 0x000fe20000410000 */
[----:B------:R-:W-:-:S03]  /*3270*/  FMUL.FTZ R30, R31, 0.5 ;  /* 0x3f0000001f1e7820 */ /* 0x000fc60000410000 */
[----:B------:R-:W-:-:S04]  /*3280*/  FFMA R0, -R33, R33, R34 ;  /* 0x0000002121007223 */ /* 0x000fc80000000122 */
[----:B------:R-:W-:-:S07]  /*3290*/  FFMA R33, R0, R30, R33 ;  /* 0x0000001e00217223 */ /* 0x000fce0000000021 */
.L_x_66:
[----:B------:R-:W-:Y:S05]  /*32a0*/  BSYNC.RECONVERGENT B2 ;  /* 0x0000000000027941 */ /* 0x000fea0003800200 */
.L_x_64:
        /* <DEDUP_REMOVED lines=24> */
.L_x_68:
[----:B------:R-:W-:Y:S05]  /*3430*/  BSYNC.RECONVERGENT B5 ;  /* 0x0000000000057941 */ /* 0x000fea0003800200 */
.L_x_67:
[----:B------:R-:W-:Y:S01]  /*3440*/  ISETP.GT.AND P0, PT, R7, RZ, PT ;  /* 0x000000ff0700720c */ /* 0x000fe20003f04270 */
[----:B------:R-:W-:Y:S01]  /*3450*/  VIADD R6, R6, 0x3 ;  /* 0x0000000306067836 */ /* 0x000fe20000000000 */
[----:B------:R-:W0:Y:S01]  /*3460*/  LDCU UR6, c[0x0][0x390] ;  /* 0x00007200ff0677ac */ /* 0x000e220008000800 */
[----:B------:R-:W-:Y:S01]  /*3470*/  BSSY.RECONVERGENT B2, `(.L_x_69) ;  /* 0x0000024000027945 */ /* 0x000fe20003800200 */
[----:B------:R-:W-:Y:S02]  /*3480*/  SEL R30, R4, RZ, P0 ;  /* 0x000000ff041e7207 */ /* 0x000fe40000000000 */
[----:B------:R-:W-:-:S03]  /*3490*/  I2FP.F32.S32 R6, R6 ;  /* 0x0000000600067245 */ /* 0x000fc60000201400 */
[----:B------:R-:W-:Y:S02]  /*34a0*/  IMAD.IADD R7, R39, 0x1, R30 ;  /* 0x0000000127077824 */ /* 0x000fe400078e021e */
[----:B------:R-:W-:Y:S02]  /*34b0*/  FADD R6, |R6|, -RZ ;  /* 0x800000ff06067221 */ /* 0x000fe40000000200 */
[----:B------:R-:W-:-:S05]  /*34c0*/  IMAD.IADD R30, R7, 0x1, -R26 ;  /* 0x00000001071e7824 */ /* 0x000fca00078e0a1a */
        /* <DEDUP_REMOVED lines=9> */
[----:B------:R-:W-:Y:S01]  /*3560*/  FMUL R31, R30, R30 ;  /* 0x0000001e1e1f7220 */ /* 0x000fe20000400000 */
[----:B------:R-:W-:-:S03]  /*3570*/  IABS R30, R3 ;  /* 0x00000003001e7213 */ /* 0x000fc60000000000 */
[----:B------:R-:W-:Y:S01]  /*3580*/  FFMA R34, R6, R6, R31 ;  /* 0x0000000606227223 */ /* 0x000fe2000000001f */
[----:B------:R-:W-:Y:S01]  /*3590*/  SEL R31, R2, RZ, P0 ;  /* 0x000000ff021f7207 */ /* 0x000fe20000000000 */
[----:B------:R-:W-:Y:S01]  /*35a0*/  IMAD.MOV.U32 R6, RZ, RZ, R30 ;  /* 0x000000ffff067224 */ /* 0x000fe200078e001e */
[-C--:B------:R-:W-:Y:S01]  /*35b0*/  FSETP.GT.AND P0, PT, R0, R13.reuse, PT ;  /* 0x0000000d0000720b */ /* 0x080fe20003f04000 */
[----:B------:R0:W1:Y:S01]  /*35c0*/  MUFU.RSQ R35, R34 ;  /* 0x0000002200237308 */ /* 0x0000620000001400 */
[----:B------:R-:W-:Y:S02]  /*35d0*/  IADD3 R30, PT, PT, R34, -0xd000000, RZ ;  /* 0xf3000000221e7810 */ /* 0x000fe40007ffe0ff */
[----:B------:R-:W-:Y:S02]  /*35e0*/  IADD3 R10, PT, PT, R10, R6, -R31 ;  /* 0x000000060a0a7210 */ /* 0x000fe40007ffe81f */
[----:B------:R-:W-:Y:S02]  /*35f0*/  ISETP.GT.U32.AND P1, PT, R30, 0x727fffff, PT ;  /* 0x727fffff1e00780c */ /* 0x000fe40003f24070 */
[----:B------:R-:W-:Y:S01]  /*3600*/  FSEL R13, R0, R13, P0 ;  /* 0x0000000d000d7208 */ /* 0x000fe20000000000 */
[----:B------:R-:W-:-:S10]  /*3610*/  IMAD R6, R10, 0x2, R5 ;  /* 0x000000020a067824 */ /* 0x000fd400078e0205 */
[----:B01----:R-:W-:Y:S05]  /*3620*/  @!P1 BRA `(.L_x_70) ;  /* 0x0000000000109947 */ /* 0x003fea0003800000 */
[----:B------:R-:W-:Y:S01]  /*3630*/  IMAD.MOV.U32 R30, RZ, RZ, R34 ;  /* 0x000000ffff1e7224 */ /* 0x000fe200078e0022 */
[----:B------:R-:W-:-:S07]  /*3640*/  MOV R0, 0x3660 ;  /* 0x0000366000007802 */ /* 0x000fce0000000f00 */
[----:B------:R-:W-:Y:S05]  /*3650*/  CALL.REL.NOINC `($__internal_0_$__cuda_sm20_sqrt_rn_f32_slowpath) ;  /* 0x0000004800287944 */ /* 0x000fea0003c00000 */
[----:B------:R-:W-:Y:S05]  /*3660*/  BRA `(.L_x_71) ;  /* 0x0000000000107947 */ /* 0x000fea0003800000 */
.L_x_70:
[----:B------:R-:W-:Y:S01]  /*3670*/  FMUL.FTZ R33, R34, R35 ;  /* 0x0000002322217220 */ /* 0x000fe20000410000 */
[----:B------:R-:W-:-:S03]  /*3680*/  FMUL.FTZ R30, R35, 0.5 ;  /* 0x3f000000231e7820 */ /* 0x000fc60000410000 */
[----:B------:R-:W-:-:S04]  /*3690*/  FFMA R0, -R33, R33, R34 ;  /* 0x0000002121007223 */ /* 0x000fc80000000122 */
[----:B------:R-:W-:-:S07]  /*36a0*/  FFMA R33, R0, R30, R33 ;  /* 0x0000001e00217223 */ /* 0x000fce0000000021 */
.L_x_71:
[----:B------:R-:W-:Y:S05]  /*36b0*/  BSYNC.RECONVERGENT B2 ;  /* 0x0000000000027941 */ /* 0x000fea0003800200 */
.L_x_69:
        /* <DEDUP_REMOVED lines=24> */
.L_x_73:
[----:B------:R-:W-:Y:S05]  /*3840*/  BSYNC.RECONVERGENT B5 ;  /* 0x0000000000057941 */ /* 0x000fea0003800200 */
.L_x_72:
[----:B------:R-:W-:Y:S01]  /*3850*/  VIADD R9, R9, 0x4 ;  /* 0x0000000409097836 */ /* 0x000fe20000000000 */
[----:B------:R-:W-:Y:S02]  /*3860*/  ISETP.GT.AND P1, PT, R6, RZ, PT ;  /* 0x000000ff0600720c */ /* 0x000fe40003f24270 */
[----:B------:R-:W-:Y:S02]  /*3870*/  LOP3.LUT R33, R11, 0xfffffffc, RZ, 0xc0, !PT ;  /* 0xfffffffc0b217812 */ /* 0x000fe400078ec0ff */
[----:B------:R-:W-:Y:S02]  /*3880*/  IADD3 R6, PT, PT, R14, R9, RZ ;  /* 0x000000090e067210 */ /* 0x000fe40007ffe0ff */
[----:B------:R-:W-:Y:S02]  /*3890*/  IABS R30, R3 ;  /* 0x00000003001e7213 */ /* 0x000fe40000000000 */
[----:B------:R-:W-:Y:S02]  /*38a0*/  ISETP.NE.AND P2, PT, R6, R33, PT ;  /* 0x000000210600720c */ /* 0x000fe40003f45270 */
[----:B------:R-:W-:-:S02]  /*38b0*/  SEL R31, R2, RZ, P1 ;  /* 0x000000ff021f7207 */ /* 0x000fc40000800000 */
[----:B------:R-:W-:Y:S02]  /*38c0*/  SEL R6, R4, RZ, P1 ;  /* 0x000000ff04067207 */ /* 0x000fe40000800000 */
[----:B------:R-:W-:Y:S02]  /*38d0*/  IADD3 R10, PT, PT, R10, R30, -R31 ;  /* 0x0000001e0a0a7210 */ /* 0x000fe40007ffe81f */
[-C--:B------:R-:W-:Y:S01]  /*38e0*/  FSETP.GT.AND P0, PT, R0, R13.reuse, PT ;  /* 0x0000000d0000720b */ /* 0x080fe20003f04000 */
[----:B------:R-:W-:Y:S02]  /*38f0*/  IMAD.IADD R7, R7, 0x1, R6 ;  /* 0x0000000107077824 */ /* 0x000fe400078e0206 */
[----:B------:R-:W-:Y:S01]  /*3900*/  IMAD R5, R10, 0x2, R5 ;  /* 0x000000020a057824 */ /* 0x000fe200078e0205 */
[----:B------:R-:W-:Y:S01]  /*3910*/  FSEL R45, R0, R13, P0 ;  /* 0x0000000d002d7208 */ /* 0x000fe20000000000 */
[----:B------:R-:W-:Y:S08]  /*3920*/  @P2 BRA `(.L_x_74) ;  /* 0xffffffec00e82947 */ /* 0x000ff0000383ffff */
.L_x_53:
[----:B------:R-:W-:Y:S05]  /*3930*/  BSYNC.RECONVERGENT B4 ;  /* 0x0000000000047941 */ /* 0x000fea0003800200 */
.L_x_52:
[----:B------:R-:W-:-:S13]  /*3940*/  ISETP.NE.AND P0, PT, R8, RZ, PT ;  /* 0x000000ff0800720c */ /* 0x000fda0003f05270 */
[----:B------:R-:W-:Y:S05]  /*3950*/  @!P0 BRA `(.L_x_11) ;  /* 0x0000004400288947 */ /* 0x000fea0003800000 */
[----:B------:R-:W-:Y:S01]  /*3960*/  ISETP.NE.AND P0, PT, R8, 0x1, PT ;  /* 0x000000010800780c */ /* 0x000fe20003f05270 */
[----:B------:R-:W-:-:S12]  /*3970*/  BSSY.RECONVERGENT B4, `(.L_x_75) ;  /* 0x000007d000047945 */ /* 0x000fd80003800200 */
[----:B------:R-:W-:Y:S05]  /*3980*/  @!P0 BRA `(.L_x_76) ;  /* 0x0000000400ec8947 */ /* 0x000fea0003800000 */
[----:B------:R-:W-:Y:S01]  /*3990*/  IMAD.IADD R0, R7, 0x1, -R26 ;  /* 0x0000000107007824 */ /* 0x000fe200078e0a1a */
[----:B------:R-:W0:Y:S01]  /*39a0*/  LDCU UR6, c[0x0][0x390] ;  /* 0x00007200ff0677ac */ /* 0x000e220008000800 */
[----:B------:R-:W-:Y:S01]  /*39b0*/  IMAD.IADD R6, R9, 0x1, -R22 ;  /* 0x0000000109067824 */ /* 0x000fe200078e0a16 */
        /* <DEDUP_REMOVED lines=14> */
[----:B------:R0:W1:Y:S01]  /*3aa0*/  MUFU.RSQ R31, R0 ;  /* 0x00000000001f7308 */ /* 0x0000620000001400 */
[----:B------:R-:W-:-:S04]  /*3ab0*/  IADD3 R30, PT, PT, R0, -0xd000000, RZ ;  /* 0xf3000000001e7810 */ /* 0x000fc80007ffe0ff */
[----:B------:R-:W-:-:S13]  /*3ac0*/  ISETP.GT.U32.AND P0, PT, R30, 0x727fffff, PT ;  /* 0x727fffff1e00780c */ /* 0x000fda0003f04070 */
[----:B01----:R-:W-:Y:S05]  /*3ad0*/  @!P0 BRA `(.L_x_78) ;  /* 0x0000000000108947 */ /* 0x003fea0003800000 */
[----:B------:R-:W-:Y:S01]  /*3ae0*/  IMAD.MOV.U32 R30, RZ, RZ, R0 ;  /* 0x000000ffff1e7224 */ /* 0x000fe200078e0000 */
[----:B------:R-:W-:-:S07]  /*3af0*/  MOV R0, 0x3b10 ;  /* 0x00003b1000007802 */ /* 0x000fce0000000f00 */
[----:B------:R-:W-:Y:S05]  /*3b00*/  CALL.REL.NOINC `($__internal_0_$__cuda_sm20_sqrt_rn_f32_slowpath) ;  /* 0x0000004000fc7944 */ /* 0x000fea0003c00000 */
[----:B------:R-:W-:Y:S05]  /*3b10*/  BRA `(.L_x_79) ;  /* 0x0000000000107947 */ /* 0x000fea0003800000 */
.L_x_78:
[----:B------:R-:W-:Y:S01]  /*3b20*/  FMUL.FTZ R33, R0, R31 ;  /* 0x0000001f00217220 */ /* 0x000fe20000410000 */
[----:B------:R-:W-:-:S03]  /*3b30*/  FMUL.FTZ R30, R31, 0.5 ;  /* 0x3f0000001f1e7820 */ /* 0x000fc60000410000 */
[----:B------:R-:W-:-:S04]  /*3b40*/  FFMA R0, -R33, R33, R0 ;  /* 0x0000002121007223 */ /* 0x000fc80000000100 */
[----:B------:R-:W-:-:S07]  /*3b50*/  FFMA R33, R0, R30, R33 ;  /* 0x0000001e00217223 */ /* 0x000fce0000000021 */
.L_x_79:
[----:B------:R-:W-:Y:S05]  /*3b60*/  BSYNC.RECONVERGENT B2 ;  /* 0x0000000000027941 */ /* 0x000fea0003800200 */
.L_x_77:
        /* <DEDUP_REMOVED lines=21> */
.L_x_81:
[----:B------:R-:W-:Y:S05]  /*3cc0*/  BSYNC.RECONVERGENT B5 ;  /* 0x0000000000057941 */ /* 0x000fea0003800200 */
.L_x_80:
[----:B------:R-:W-:Y:S01]  /*3cd0*/  ISETP.GT.AND P0, PT, R5, RZ, PT ;  /* 0x000000ff0500720c */ /* 0x000fe20003f04270 */
[----:B------:R-:W-:Y:S01]  /*3ce0*/  VIADD R6, R6, 0x1 ;  /* 0x0000000106067836 */ /* 0x000fe20000000000 */
[----:B------:R-:W0:Y:S01]  /*3cf0*/  LDCU UR6, c[0x0][0x390] ;  /* 0x00007200ff0677ac */ /* 0x000e220008000800 */
[----:B------:R-:W-:Y:S01]  /*3d00*/  IABS R3, R3 ;  /* 0x0000000300037213 */ /* 0x000fe20000000000 */
[----:B------:R-:W-:Y:S01]  /*3d10*/  BSSY.RECONVERGENT B2, `(.L_x_82) ;  /* 0x0000022000027945 */ /* 0x000fe20003800200 */
[----:B------:R-:W-:Y:S02]  /*3d20*/  SEL R8, R4, RZ, P0 ;  /* 0x000000ff04087207 */ /* 0x000fe40000000000 */
[----:B------:R-:W-:Y:S02]  /*3d30*/  I2FP.F32.S32 R6, R6 ;  /* 0x0000000600067245 */ /* 0x000fe40000201400 */
[----:B------:R-:W-:Y:S01]  /*3d40*/  SEL R2, R2, RZ, P0 ;  /* 0x000000ff02027207 */ /* 0x000fe20000000000 */
[----:B------:R-:W-:Y:S01]  /*3d50*/  IMAD.IADD R7, R7, 0x1, R8 ;  /* 0x0000000107077824 */ /* 0x000fe200078e0208 */
[----:B------:R-:W-:Y:S01]  /*3d60*/  FSETP.GT.AND P0, PT, R0, R45, PT ;  /* 0x0000002d0000720b */ /* 0x000fe20003f04000 */
[----:B------:R-:W-:-:S03]  /*3d70*/  FADD R10, |R6|, -RZ ;  /* 0x800000ff060a7221 */ /* 0x000fc60000000200 */
[----:B------:R-:W-:Y:S02]  /*3d80*/  IADD3 R8, PT, PT, -R26, R7, RZ ;  /* 0x000000071a087210 */ /* 0x000fe40007ffe1ff */
[----:B------:R-:W-:Y:S02]  /*3d90*/  FSEL R45, R0, R45, P0 ;  /* 0x0000002d002d7208 */ /* 0x000fe40000000000 */
[----:B------:R-:W-:-:S05]  /*3da0*/  I2FP.F32.S32 R8, R8 ;  /* 0x0000000800087245 */ /* 0x000fca0000201400 */
        /* <DEDUP_REMOVED lines=11> */
[----:B------:R1:W2:Y:S01]  /*3e60*/  MUFU.RSQ R3, R30 ;  /* 0x0000001e00037308 */ /* 0x0002a20000001400 */
[----:B------:R-:W-:-:S03]  /*3e70*/  IMAD.IADD R2, R13, 0x1, -R2 ;  /* 0x000000010d027824 */ /* 0x000fc600078e0a02 */
[----:B------:R-:W-:Y:S01]  /*3e80*/  ISETP.GT.U32.AND P1, PT, R31, 0x727fffff, PT ;  /* 0x727fffff1f00780c */ /* 0x000fe20003f24070 */
[----:B------:R-:W-:Y:S02]  /*3e90*/  IMAD R5, R2, 0x2, R5 ;  /* 0x0000000202057824 */ /* 0x000fe400078e0205 */
[----:B0-----:R-:W-:-:S10]  /*3ea0*/  IMAD R2, R7, UR6, RZ ;  /* 0x0000000607027c24 */ /* 0x001fd4000f8e02ff */
[----:B-12---:R-:W-:Y:S05]  /*3eb0*/  @!P1 BRA `(.L_x_83) ;  /* 0x00000000000c9947 */ /* 0x006fea0003800000 */
[----:B------:R-:W-:-:S07]  /*3ec0*/  MOV R0, 0x3ee0 ;  /* 0x00003ee000007802 */ /* 0x000fce0000000f00 */
[----:B------:R-:W-:Y:S05]  /*3ed0*/  CALL.REL.NOINC `($__internal_0_$__cuda_sm20_sqrt_rn_f32_slowpath) ;  /* 0x0000004000087944 */ /* 0x000fea0003c00000 */
[----:B------:R-:W-:Y:S05]  /*3ee0*/  BRA `(.L_x_84) ;  /* 0x0000000000107947 */ /* 0x000fea0003800000 */
.L_x_83:
[----:B------:R-:W-:Y:S01]  /*3ef0*/  FMUL.FTZ R33, R30, R3 ;  /* 0x000000031e217220 */ /* 0x000fe20000410000 */
[----:B------:R-:W-:-:S03]  /*3f00*/  FMUL.FTZ R3, R3, 0.5 ;  /* 0x3f00000003037820 */ /* 0x000fc60000410000 */
[----:B------:R-:W-:-:S04]  /*3f10*/  FFMA R0, -R33, R33, R30 ;  /* 0x0000002121007223 */ /* 0x000fc8000000011e */
[----:B------:R-:W-:-:S07]  /*3f20*/  FFMA R33, R0, R3, R33 ;  /* 0x0000000300217223 */ /* 0x000fce0000000021 */
.L_x_84:
[----:B------:R-:W-:Y:S05]  /*3f30*/  BSYNC.RECONVERGENT B2 ;  /* 0x0000000000027941 */ /* 0x000fea0003800200 */
.L_x_82:
        /* <DEDUP_REMOVED lines=25> */
.L_x_86:
[----:B------:R-:W-:Y:S05]  /*40d0*/  BSYNC.RECONVERGENT B5 ;  /* 0x0000000000057941 */ /* 0x000fea0003800200 */
.L_x_85:
[----:B------:R-:W-:Y:S01]  /*40e0*/  ISETP.GT.AND P1, PT, R5, RZ, PT ;  /* 0x000000ff0500720c */ /* 0x000fe20003f24270 */
[----:B------:R-:W-:Y:S01]  /*40f0*/  VIADD R9, R9, 0x2 ;  /* 0x0000000209097836 */ /* 0x000fe20000000000 */
[-C--:B------:R-:W-:Y:S02]  /*4100*/  FSETP.GT.AND P0, PT, R0, R45.reuse, PT ;  /* 0x0000002d0000720b */ /* 0x080fe40003f04000 */
[----:B------:R-:W-:Y:S02]  /*4110*/  SEL R4, R4, RZ, P1 ;  /* 0x000000ff04047207 */ /* 0x000fe40000800000 */
[----:B------:R-:W-:-:S03]  /*4120*/  FSEL R45, R0, R45, P0 ;  /* 0x0000002d002d7208 */ /* 0x000fc60000000000 */
[----:B------:R-:W-:-:S07]  /*4130*/  IMAD.IADD R7, R7, 0x1, R4 ;  /* 0x0000000107077824 */ /* 0x000fce00078e0204 */
.L_x_76:
[----:B------:R-:W-:Y:S05]  /*4140*/  BSYNC.RECONVERGENT B4 ;  /* 0x0000000000047941 */ /* 0x000fea0003800200 */
.L_x_75:
[----:B------:R-:W-:-:S04]  /*4150*/  LOP3.LUT R11, R11, 0x1, RZ, 0xc0, !PT ;  /* 0x000000010b0b7812 */ /* 0x000fc800078ec0ff */
[----:B------:R-:W-:-:S13]  /*4160*/  ISETP.NE.U32.AND P0, PT, R11, 0x1, PT ;  /* 0x000000010b00780c */ /* 0x000fda0003f05070 */
[----:B------:R-:W-:Y:S05]  /*4170*/  @P0 BRA `(.L_x_11) ;  /* 0x0000003c00200947 */ /* 0x000fea0003800000 */
        /* <DEDUP_REMOVED lines=21> */
[----:B------:R-:W-:-:S07]  /*42d0*/  MOV R0, 0x42f0 ;  /* 0x000042f000007802 */ /* 0x000fce0000000f00 */
[----:B------:R-:W-:Y:S05]  /*42e0*/  CALL.REL.NOINC `($__internal_0_$__cuda_sm20_sqrt_rn_f32_slowpath) ;  /* 0x0000003c00047944 */ /* 0x000fea0003c00000 */
[----:B------:R-:W-:Y:S05]  /*42f0*/  BRA `(.L_x_89) ;  /* 0x0000000000107947 */ /* 0x000fea0003800000 */
.L_x_88:
[----:B------:R-:W-:Y:S01]  /*4300*/  FMUL.FTZ R33, R30, R5 ;  /* 0x000000051e217220 */ /* 0x000fe20000410000 */
[----:B------:R-:W-:-:S03]  /*4310*/  FMUL.FTZ R5, R5, 0.5 ;  /* 0x3f00000005057820 */ /* 0x000fc60000410000 */
[----:B------:R-:W-:-:S04]  /*4320*/  FFMA R0, -R33, R33, R30 ;  /* 0x0000002121007223 */ /* 0x000fc8000000011e */
[----:B------:R-:W-:-:S07]  /*4330*/  FFMA R33, R0, R5, R33 ;  /* 0x0000000500217223 */ /* 0x000fce0000000021 */
.L_x_89:
[----:B------:R-:W-:Y:S05]  /*4340*/  BSYNC.RECONVERGENT B2 ;  /* 0x0000000000027941 */ /* 0x000fea0003800200 */
.L_x_87:
        /* <DEDUP_REMOVED lines=21> */
.L_x_91:
[----:B------:R-:W-:Y:S05]  /*44a0*/  BSYNC.RECONVERGENT B4 ;  /* 0x0000000000047941 */ /* 0x000fea0003800200 */
.L_x_90:
[----:B------:R-:W-:-:S04]  /*44b0*/  FSETP.GT.AND P0, PT, R0, R45, PT ;  /* 0x0000002d0000720b */ /* 0x000fc80003f04000 */
[----:B------:R-:W-:Y:S01]  /*44c0*/  FSEL R45, R0, R45, P0 ;  /* 0x0000002d002d7208 */ /* 0x000fe20000000000 */
[----:B------:R-:W-:Y:S08]  /*44d0*/  BRA `(.L_x_11) ;  /* 0x0000003800487947 */ /* 0x000ff00003800000 */
.L_x_9:
[----:B------:R-:W-:-:S13]  /*44e0*/  ISETP.GT.AND P0, PT, R26, R13, PT ;  /* 0x0000000d1a00720c */ /* 0x000fda0003f04270 */
[----:B------:R-:W-:Y:S05]  /*44f0*/  @!P0 BRA `(.L_x_92) ;  /* 0x0000001c00148947 */ /* 0x000fea0003800000 */
[----:B------:R-:W-:Y:S01]  /*4500*/  VIADD R4, R13, 0x1 ;  /* 0x000000010d047836 */ /* 0x000fe20000000000 */
[----:B------:R-:W-:Y:S01]  /*4510*/  IADD3 R9, PT, PT, R26, -R13, RZ ;  /* 0x8000000d1a097210 */ /* 0x000fe20007ffe0ff */
[----:B------:R-:W-:Y:S02]  /*4520*/  IMAD.IADD R10, R22, 0x1, -R11 ;  /* 0x00000001160a7824 */ /* 0x000fe400078e0a0b */
[----:B------:R-:W-:Y:S01]  /*4530*/  IMAD.MOV.U32 R8, RZ, RZ, 0x1 ;  /* 0x00000001ff087424 */ /* 0x000fe200078e00ff */
        /* <DEDUP_REMOVED lines=10> */
[----:B------:R-:W-:Y:S01]  /*45e0*/  MOV R45, 0xff7fffff ;  /* 0xff7fffff002d7802 */ /* 0x000fe20000000f00 */
[----:B------:R-:W-:Y:S01]  /*45f0*/  IMAD.MOV.U32 R32, RZ, RZ, R11 ;  /* 0x000000ffff207224 */ /* 0x000fe200078e000b */
[----:B------:R-:W-:Y:S01]  /*4600*/  ISETP.GE.U32.AND P0, PT, R0, 0x3, PT ;  /* 0x000000030000780c */ /* 0x000fe20003f06070 */
[----:B------:R-:W-:-:S05]  /*4610*/  IMAD.IADD R5, R26, 0x1, R7 ;  /* 0x000000011a057824 */ /* 0x000fca00078e0207 */
[----:B------:R-:W-:-:S07]  /*4620*/  LOP3.LUT R3, R5, 0x3, RZ, 0xc0, !PT ;  /* 0x0000000305037812 */ /* 0x000fce00078ec0ff */
[----:B------:R-:W-:Y:S05]  /*4630*/  @!P0 BRA `(.L_x_94) ;  /* 0x0000000c00e88947 */ /* 0x000fea0003800000 */
[----:B------:R-:W-:Y:S02]  /*4640*/  IMAD.MOV.U32 R45, RZ, RZ, -0x800001 ;  /* 0xff7fffffff2d7424 */ /* 0x000fe400078e00ff */
[----:B------:R-:W-:-:S07]  /*4650*/  IMAD.MOV.U32 R32, RZ, RZ, R11 ;  /* 0x000000ffff207224 */ /* 0x000fce00078e000b */
.L_x_115:
        /* <DEDUP_REMOVED lines=25> */
.L_x_96:
[----:B------:R-:W-:Y:S01]  /*47f0*/  FMUL.FTZ R33, R0, R31 ;  /* 0x0000001f00217220 */ /* 0x000fe20000410000 */
[----:B------:R-:W-:-:S03]  /*4800*/  FMUL.FTZ R30, R31, 0.5 ;  /* 0x3f0000001f1e7820 */ /* 0x000fc60000410000 */
[----:B------:R-:W-:-:S04]  /*4810*/  FFMA R0, -R33, R33, R0 ;  /* 0x0000002121007223 */ /* 0x000fc80000000100 */
[----:B------:R-:W-:-:S07]  /*4820*/  FFMA R33, R0, R30, R33 ;  /* 0x0000001e00217223 */ /* 0x000fce0000000021 */
.L_x_97:
[----:B------:R-:W-:Y:S05]  /*4830*/  BSYNC.RECONVERGENT B2 ;  /* 0x0000000000027941 */ /* 0x000fea0003800200 */
.L_x_95:
        /* <DEDUP_REMOVED lines=21> */
.L_x_99:
[----:B------:R-:W-:Y:S05]  /*4990*/  BSYNC.RECONVERGENT B5 ;  /* 0x0000000000057941 */ /* 0x000fea0003800200 */
.L_x_98:
[----:B------:R-:W-:Y:S01]  /*49a0*/  ISETP.GT.AND P0, PT, R6, RZ, PT ;  /* 0x000000ff0600720c */ /* 0x000fe20003f04270 */
[----:B------:R-:W0:Y:S01]  /*49b0*/  LDC R41, c[0x0][0x390] ;  /* 0x0000e400ff297b82 */ /* 0x000e220000000800 */
[----:B------:R-:W-:Y:S02]  /*49c0*/  BSSY.RECONVERGENT B2, `(.L_x_100) ;  /* 0x0000024000027945 */ /* 0x000fe40003800200 */
[----:B------:R-:W-:Y:S02]  /*49d0*/  SEL R31, R8, RZ, P0 ;  /* 0x000000ff081f7207 */ /* 0x000fe40000000000 */
[----:B------:R-:W-:Y:S02]  /*49e0*/  SEL R39, R9, RZ, P0 ;  /* 0x000000ff09277207 */ /* 0x000fe40000000000 */
[----:B------:R-:W-:Y:S01]  /*49f0*/  FSETP.GT.AND P0, PT, R0, R45, PT ;  /* 0x0000002d0000720b */ /* 0x000fe20003f04000 */
[----:B------:R-:W-:Y:S01]  /*4a00*/  IMAD.IADD R40, R31, 0x1, R32 ;  /* 0x000000011f287824 */ /* 0x000fe200078e0220 */
[----:B------:R-:W-:-:S02]  /*4a10*/  IADD3 R31, PT, PT, R2, 0x1, RZ ;  /* 0x00000001021f7810 */ /* 0x000fc40007ffe0ff */
[----:B------:R-:W-:Y:S01]  /*4a20*/  IABS R32, R10 ;  /* 0x0000000a00207213 */ /* 0x000fe20000000000 */
[----:B------:R-:W-:Y:S01]  /*4a30*/  IMAD.IADD R30, R40, 0x1, -R11 ;  /* 0x00000001281e7824 */ /* 0x000fe200078e0a0b */
[----:B------:R-:W-:Y:S02]  /*4a40*/  I2FP.F32.S32 R31, R31 ;  /* 0x0000001f001f7245 */ /* 0x000fe40000201400 */
[----:B------:R-:W-:Y:S01]  /*4a50*/  FSEL R42, R0, R45, P0 ;  /* 0x0000002d002a7208 */ /* 0x000fe20000000000 */
[----:B------:R-:W-:Y:S01]  /*4a60*/  IMAD.IADD R39, R32, 0x1, -R39 ;  /* 0x0000000120277824 */ /* 0x000fe200078e0a27 */
[----:B------:R-:W-:Y:S01]  /*4a70*/  I2FP.F32.S32 R30, R30 ;  /* 0x0000001e001e7245 */ /* 0x000fe20000201400 */
[----:B------:R-:W-:Y:S02]  /*4a80*/  FADD R31, |R31|, -RZ ;  /* 0x800000ff1f1f7221 */ /* 0x000fe40000000200 */
[----:B------:R-:W-:Y:S02]  /*4a90*/  IMAD R32, R39, 0x2, R6 ;  /* 0x0000000227207824 */ /* 0x000fe400078e0206 */
[----:B------:R-:W-:Y:S01]  /*4aa0*/  FADD R30, |R30|, -RZ ;  /* 0x800000ff1e1e7221 */ /* 0x000fe20000000200 */
[----:B0-----:R-:W-:-:S04]  /*4ab0*/  IMAD R41, R4, R41, R41 ;  /* 0x0000002904297224 */ /* 0x001fc800078e0229 */
[CC--:B------:R-:W-:Y:S02]  /*4ac0*/  VIMNMX R38, PT, PT, R30.reuse, R31.reuse, !PT ;  /* 0x0000001f1e267248 */ /* 0x0c0fe40007fe0100 */
[----:B------:R-:W-:Y:S02]  /*4ad0*/  VIMNMX R37, PT, PT, R30, R31, PT ;  /* 0x0000001f1e257248 */ /* 0x000fe40003fe0100 */
[----:B------:R-:W-:Y:S02]  /*4ae0*/  LOP3.LUT R36, R38, 0xfe000000, RZ, 0xc0, !PT ;  /* 0xfe00000026247812 */ /* 0x000fe400078ec0ff */
[----:B------:R-:W-:Y:S02]  /*4af0*/  IADD3 R43, PT, PT, R40, R41, RZ ;  /* 0x00000029282b7210 */ /* 0x000fe40007ffe0ff */
        /* <DEDUP_REMOVED lines=12> */
.L_x_101:
[----:B------:R-:W-:Y:S01]  /*4bc0*/  FMUL.FTZ R33, R30, R31 ;  /* 0x0000001f1e217220 */ /* 0x000fe20000410000 */
[----:B------:R-:W-:-:S03]  /*4bd0*/  FMUL.FTZ R31, R31, 0.5 ;  /* 0x3f0000001f1f7820 */ /* 0x000fc60000410000 */
[----:B------:R-:W-:-:S04]  /*4be0*/  FFMA R30, -R33, R33, R30 ;  /* 0x00000021211e7223 */ /* 0x000fc8000000011e */
[----:B------:R-:W-:-:S07]  /*4bf0*/  FFMA R33, R30, R31, R33 ;  /* 0x0000001f1e217223 */ /* 0x000fce0000000021 */
.L_x_102:
[----:B------:R-:W-:Y:S05]  /*4c00*/  BSYNC.RECONVERGENT B2 ;  /* 0x0000000000027941 */ /* 0x000fea0003800200 */
.L_x_100:
        /* <DEDUP_REMOVED lines=21> */
.L_x_104:
[----:B------:R-:W-:Y:S05]  /*4d60*/  BSYNC.RECONVERGENT B5 ;  /* 0x0000000000057941 */ /* 0x000fea0003800200 */
.L_x_103:
[----:B------:R-:W-:Y:S01]  /*4d70*/  ISETP.GT.AND P0, PT, R32, RZ, PT ;  /* 0x000000ff2000720c */ /* 0x000fe20003f04270 */
[----:B------:R-:W0:Y:S01]  /*4d80*/  LDCU UR6, c[0x0][0x390] ;  /* 0x00007200ff0677ac */ /* 0x000e220008000800 */
[----:B------:R-:W-:Y:S01]  /*4d90*/  IABS R33, R10 ;  /* 0x0000000a00217213 */ /* 0x000fe20000000000 */
[----:B------:R-:W-:Y:S01]  /*4da0*/  BSSY.RECONVERGENT B2, `(.L_x_105) ;  /* 0x0000023000027945 */ /* 0x000fe20003800200 */
[----:B------:R-:W-:Y:S02]  /*4db0*/  SEL R31, R8, RZ, P0 ;  /* 0x000000ff081f7207 */ /* 0x000fe40000000000 */
[----:B------:R-:W-:Y:S02]  /*4dc0*/  SEL R34, R9, RZ, P0 ;  /* 0x000000ff09227207 */ /* 0x000fe40000000000 */
[-C--:B------:R-:W-:Y:S01]  /*4dd0*/  FSETP.GT.AND P0, PT, R0, R42.reuse, PT ;  /* 0x0000002a0000720b */ /* 0x080fe20003f04000 */
[----:B------:R-:W-:Y:S01]  /*4de0*/  IMAD.IADD R32, R40, 0x1, R31 ;  /* 0x0000000128207824 */ /* 0x000fe200078e021f */
[----:B------:R-:W-:Y:S01]  /*4df0*/  IADD3 R39, PT, PT, R39, R33, -R34 ;  /* 0x0000002127277210 */ /* 0x000fe20007ffe822 */
[----:B------:R-:W-:Y:S01]  /*4e00*/  VIADD R31, R2, 0x2 ;  /* 0x00000002021f7836 */ /* 0x000fe20000000000 */
[----:B------:R-:W-:Y:S01]  /*4e10*/  FSEL R42, R0, R42, P0 ;  /* 0x0000002a002a7208 */ /* 0x000fe20000000000 */
[----:B------:R-:W-:-:S02]  /*4e20*/  IMAD.IADD R30, R32, 0x1, -R11 ;  /* 0x00000001201e7824 */ /* 0x000fc400078e0a0b */
[----:B------:R-:W-:Y:S01]  /*4e30*/  IMAD R40, R39, 0x2, R6 ;  /* 0x0000000227287824 */ /* 0x000fe200078e0206 */
[----:B------:R-:W-:Y:S02]  /*4e40*/  I2FP.F32.S32 R31, R31 ;  /* 0x0000001f001f7245 */ /* 0x000fe40000201400 */
[----:B------:R-:W-:Y:S01]  /*4e50*/  I2FP.F32.S32 R30, R30 ;  /* 0x0000001e001e7245 */ /* 0x000fe20000201400 */
[----:B0-----:R-:W-:Y:S02]  /*4e60*/  VIADD R41, R41, UR6 ;  /* 0x0000000629297c36 */ /* 0x001fe40008000000 */
[----:B------:R-:W-:Y:S02]  /*4e70*/  FADD R31, |R31|, -RZ ;  /* 0x800000ff1f1f7221 */ /* 0x000fe40000000200 */
[----:B------:R-:W-:Y:S01]  /*4e80*/  FADD R30, |R30|, -RZ ;  /* 0x800000ff1e1e7221 */ /* 0x000fe20000000200 */
[----:B------:R-:W-:-:S04]  /*4e90*/  IMAD.IADD R43, R32, 0x1, R41 ;  /* 0x00000001202b7824 */ /* 0x000fc800078e0229 */
        /* <DEDUP_REMOVED lines=15> */
.L_x_106:
[----:B------:R-:W-:Y:S01]  /*4f90*/  FMUL.FTZ R33, R30, R31 ;  /* 0x0000001f1e217220 */ /* 0x000fe20000410000 */
[----:B------:R-:W-:-:S03]  /*4fa0*/  FMUL.FTZ R0, R31, 0.5 ;  /* 0x3f0000001f007820 */ /* 0x000fc60000410000 */
[----:B------:R-:W-:-:S04]  /*4fb0*/  FFMA R30, -R33, R33, R30 ;  /* 0x00000021211e7223 */ /* 0x000fc8000000011e */
[----:B------:R-:W-:-:S07]  /*4fc0*/  FFMA R33, R30, R0, R33 ;  /* 0x000000001e217223 */ /* 0x000fce0000000021 */
.L_x_107:
[----:B------:R-:W-:Y:S05]  /*4fd0*/  BSYNC.RECONVERGENT B2 ;  /* 0x0000000000027941 */ /* 0x000fea0003800200 */
.L_x_105:
        /* <DEDUP_REMOVED lines=21> */
.L_x_109:
[----:B------:R-:W-:Y:S05]  /*5130*/  BSYNC.RECONVERGENT B5 ;  /* 0x0000000000057941 */ /* 0x000fea0003800200 */
.L_x_108:
[----:B------:R-:W-:Y:S01]  /*5140*/  ISETP.GT.AND P0, PT, R40, RZ, PT ;  /* 0x000000ff2800720c */ /* 0x000fe20003f04270 */
[----:B------:R-:W-:Y:S01]  /*5150*/  VIADD R30, R2, 0x3 ;  /* 0x00000003021e7836 */ /* 0x000fe20000000000 */
[----:B------:R-:W0:Y:S01]  /*5160*/  LDCU UR6, c[0x0][0x390] ;  /* 0x00007200ff0677ac */ /* 0x000e220008000800 */
[----:B------:R-:W-:Y:S01]  /*5170*/  IABS R33, R10 ;  /* 0x0000000a00217213 */ /* 0x000fe20000000000 */
[----:B------:R-:W-:Y:S01]  /*5180*/  BSSY.RECONVERGENT B2, `(.L_x_110) ;  /* 0x0000021000027945 */ /* 0x000fe20003800200 */
[----:B------:R-:W-:Y:S02]  /*5190*/  SEL R31, R8, RZ, P0 ;  /* 0x000000ff081f7207 */ /* 0x000fe40000000000 */
[----:B------:R-:W-:Y:S02]  /*51a0*/  I2FP.F32.S32 R30, R30 ;  /* 0x0000001e001e7245 */ /* 0x000fe40000201400 */
[----:B------:R-:W-:-:S03]  /*51b0*/  IADD3 R32, PT, PT, R32, R31, RZ ;  /* 0x0000001f20207210 */ /* 0x000fc60007ffe0ff */
[----:B------:R-:W-:Y:S02]  /*51c0*/  FADD R37, |R30|, -RZ ;  /* 0x800000ff1e257221 */ /* 0x000fe40000000200 */
[----:B------:R-:W-:-:S05]  /*51d0*/  IMAD.IADD R2, R32, 0x1, -R11 ;  /* 0x0000000120027824 */ /* 0x000fca00078e0a0b */
[----:B------:R-:W-:Y:S02]  /*51e0*/  I2FP.F32.S32 R2, R2 ;  /* 0x0000000200027245 */ /* 0x000fe40000201400 */
[----:B0-----:R-:W-:-:S03]  /*51f0*/  IADD3 R41, PT, PT, R32, UR6, R41 ;  /* 0x0000000620297c10 */ /* 0x001fc6000fffe029 */
        /* <DEDUP_REMOVED lines=11> */
[----:B------:R-:W-:Y:S01]  /*52b0*/  VIADD R34, R30, 0xf3000000 ;  /* 0xf30000001e227836 */ /* 0x000fe20000000000 */
[----:B------:R0:W1:Y:S01]  /*52c0*/  MUFU.RSQ R31, R30 ;  /* 0x0000001e001f7308 */ /* 0x0000620000001400 */
[----:B------:R-:W-:Y:S02]  /*52d0*/  IADD3 R39, PT, PT, R39, R33, -R2 ;  /* 0x0000002127277210 */ /* 0x000fe40007ffe802 */
[----:B------:R-:W-:Y:S02]  /*52e0*/  FSEL R42, R0, R42, P0 ;  /* 0x0000002a002a7208 */ /* 0x000fe40000000000 */
[----:B------:R-:W-:Y:S01]  /*52f0*/  ISETP.GT.U32.AND P1, PT, R34, 0x727fffff, PT ;  /* 0x727fffff2200780c */ /* 0x000fe20003f24070 */
[----:B------:R-:W-:-:S12]  /*5300*/  IMAD R2, R39, 0x2, R6 ;  /* 0x0000000227027824 */ /* 0x000fd800078e0206 */
[----:B01----:R-:W-:Y:S05]  /*5310*/  @!P1 BRA `(.L_x_111) ;  /* 0x00000000000c9947 */ /* 0x003fea0003800000 */
[----:B------:R-:W-:-:S07]  /*5320*/  MOV R0, 0x5340 ;  /* 0x0000534000007802 */ /* 0x000fce0000000f00 */
[----:B------:R-:W-:Y:S05]  /*5330*/  CALL.REL.NOINC `($__internal_0_$__cuda_sm20_sqrt_rn_f32_slowpath) ;  /* 0x0000002800f07944 */ /* 0x000fea0003c00000 */
[----:B------:R-:W-:Y:S05]  /*5340*/  BRA `(.L_x_112) ;  /* 0x0000000000107947 */ /* 0x000fea0003800000 */
.L_x_111:
[----:B------:R-:W-:Y:S01]  /*5350*/  FMUL.FTZ R33, R30, R31 ;  /* 0x0000001f1e217220 */ /* 0x000fe20000410000 */
[----:B------:R-:W-:-:S03]  /*5360*/  FMUL.FTZ R31, R31, 0.5 ;  /* 0x3f0000001f1f7820 */ /* 0x000fc60000410000 */
[----:B------:R-:W-:-:S04]  /*5370*/  FFMA R30, -R33, R33, R30 ;  /* 0x00000021211e7223 */ /* 0x000fc8000000011e */
[----:B------:R-:W-:-:S07]  /*5380*/  FFMA R33, R30, R31, R33 ;  /* 0x0000001f1e217223 */ /* 0x000fce0000000021 */
.L_x_112:
[----:B------:R-:W-:Y:S05]  /*5390*/  BSYNC.RECONVERGENT B2 ;  /* 0x0000000000027941 */ /* 0x000fea0003800200 */
.L_x_110:
        /* <DEDUP_REMOVED lines=21> */
.L_x_114:
[----:B------:R-:W-:Y:S05]  /*54f0*/  BSYNC.RECONVERGENT B5 ;  /* 0x0000000000057941 */ /* 0x000fea0003800200 */
.L_x_113:
[----:B------:R-:W-:Y:S01]  /*5500*/  VIADD R4, R4, 0x4 ;  /* 0x0000000404047836 */ /* 0x000fe20000000000 */
[----:B------:R-:W-:Y:S02]  /*5510*/  LOP3.LUT R31, R5, 0xfffffffc, RZ, 0xc0, !PT ;  /* 0xfffffffc051f7812 */ /* 0x000fe400078ec0ff */
[----:B------:R-:W-:Y:S01]  /*5520*/  ISETP.GT.AND P1, PT, R2, RZ, PT ;  /* 0x000000ff0200720c */ /* 0x000fe20003f24270 */
        /* <DEDUP_REMOVED lines=11> */
.L_x_94:
[----:B------:R-:W-:Y:S05]  /*55e0*/  BSYNC.RECONVERGENT B4 ;  /* 0x0000000000047941 */ /* 0x000fea0003800200 */
.L_x_93:
[----:B------:R-:W-:-:S13]  /*55f0*/  ISETP.NE.AND P0, PT, R3, RZ, PT ;  /* 0x000000ff0300720c */ /* 0x000fda0003f05270 */
[----:B------:R-:W-:Y:S05]  /*5600*/  @!P0 BRA `(.L_x_11) ;  /* 0x0000002400fc8947 */ /* 0x000fea0003800000 */
[----:B------:R-:W-:Y:S01]  /*5610*/  ISETP.NE.AND P0, PT, R3, 0x1, PT ;  /* 0x000000010300780c */ /* 0x000fe20003f05270 */
[----:B------:R-:W-:-:S12]  /*5620*/  BSSY.RECONVERGENT B4, `(.L_x_116) ;  /* 0x0000079000047945 */ /* 0x000fd80003800200 */
[----:B------:R-:W-:Y:S05]  /*5630*/  @!P0 BRA `(.L_x_117) ;  /* 0x0000000400dc8947 */ /* 0x000fea0003800000 */
        /* <DEDUP_REMOVED lines=25> */
.L_x_119:
[----:B------:R-:W-:Y:S01]  /*57d0*/  FMUL.FTZ R33, R0, R31 ;  /* 0x0000001f00217220 */ /* 0x000fe20000410000 */
[----:B------:R-:W-:-:S03]  /*57e0*/  FMUL.FTZ R30, R31, 0.5 ;  /* 0x3f0000001f1e7820 */ /* 0x000fc60000410000 */
[----:B------:R-:W-:-:S04]  /*57f0*/  FFMA R0, -R33, R33, R0 ;  /* 0x0000002121007223 */ /* 0x000fc80000000100 */
[----:B------:R-:W-:-:S07]  /*5800*/  FFMA R33, R0, R30, R33 ;  /* 0x0000001e00217223 */ /* 0x000fce0000000021 */
.L_x_120:
[----:B------:R-:W-:Y:S05]  /*5810*/  BSYNC.RECONVERGENT B2 ;  /* 0x0000000000027941 */ /* 0x000fea0003800200 */
.L_x_118:
        /* <DEDUP_REMOVED lines=21> */
.L_x_122:
[----:B------:R-:W-:Y:S05]  /*5970*/  BSYNC.RECONVERGENT B5 ;  /* 0x0000000000057941 */ /* 0x000fea0003800200 */
.L_x_121:
[----:B------:R-:W-:Y:S01]  /*5980*/  ISETP.GT.AND P0, PT, R6, RZ, PT ;  /* 0x000000ff0600720c */ /* 0x000fe20003f04270 */
[----:B------:R-:W0:Y:S01]  /*5990*/  LDC R33, c[0x0][0x390] ;  /* 0x0000e400ff217b82 */ /* 0x000e220000000800 */
[----:B------:R-:W-:Y:S01]  /*59a0*/  IABS R10, R10 ;  /* 0x0000000a000a7213 */ /* 0x000fe20000000000 */
[----:B------:R-:W-:Y:S01]  /*59b0*/  BSSY.RECONVERGENT B2, `(.L_x_123) ;  /* 0x0000023000027945 */ /* 0x000fe20003800200 */
[----:B------:R-:W-:Y:S02]  /*59c0*/  SEL R3, R8, RZ, P0 ;  /* 0x000000ff08037207 */ /* 0x000fe40000000000 */
[----:B------:R-:W-:Y:S02]  /*59d0*/  SEL R9, R9, RZ, P0 ;  /* 0x000000ff09097207 */ /* 0x000fe40000000000 */
[----:B------:R-:W-:Y:S01]  /*59e0*/  IADD3 R32, PT, PT, R32, R3, RZ ;  /* 0x0000000320207210 */ /* 0x000fe20007ffe0ff */
[----:B------:R-:W-:Y:S01]  /*59f0*/  VIADD R3, R2, 0x1 ;  /* 0x0000000102037836 */ /* 0x000fe20000000000 */
[----:B------:R-:W-:Y:S01]  /*5a00*/  FSETP.GT.AND P0, PT, R0, R45, PT ;  /* 0x0000002d0000720b */ /* 0x000fe20003f04000 */
[----:B------:R-:W-:-:S02]  /*5a10*/  IMAD.IADD R9, R10, 0x1, -R9 ;  /* 0x000000010a097824 */ /* 0x000fc400078e0a09 */
[----:B------:R-:W-:Y:S01]  /*5a20*/  IMAD.IADD R2, R32, 0x1, -R11 ;  /* 0x0000000120027824 */ /* 0x000fe200078e0a0b */
[----:B------:R-:W-:Y:S02]  /*5a30*/  I2FP.F32.S32 R3, R3 ;  /* 0x0000000300037245 */ /* 0x000fe40000201400 */
[----:B------:R-:W-:Y:S02]  /*5a40*/  LEA R6, R9, R6, 0x1 ;  /* 0x0000000609067211 */ /* 0x000fe400078e08ff */
[----:B------:R-:W-:Y:S01]  /*5a50*/  I2FP.F32.S32 R2, R2 ;  /* 0x0000000200027245 */ /* 0x000fe20000201400 */
[----:B------:R-:W-:Y:S01]  /*5a60*/  FADD R30, |R3|, -RZ ;  /* 0x800000ff031e7221 */ /* 0x000fe20000000200 */
[----:B------:R-:W-:-:S03]  /*5a70*/  FSEL R45, R0, R45, P0 ;  /* 0x0000002d002d7208 */ /* 0x000fc60000000000 */
        /* <DEDUP_REMOVED lines=10> */
[----:B------:R1:W2:Y:S04]  /*5b20*/  MUFU.RSQ R35, R30 ;  /* 0x0000001e00237308 */ /* 0x0002a80000001400 */
[----:B------:R-:W-:Y:S01]  /*5b30*/  ISETP.GT.U32.AND P1, PT, R31, 0x727fffff, PT ;  /* 0x727fffff1f00780c */ /* 0x000fe20003f24070 */
[----:B0-----:R-:W-:-:S04]  /*5b40*/  IMAD R31, R4, R33, R33 ;  /* 0x00000021041f7224 */ /* 0x001fc800078e0221 */
[----:B------:R-:W-:-:S08]  /*5b50*/  IMAD.IADD R9, R32, 0x1, R31 ;  /* 0x0000000120097824 */ /* 0x000fd000078e021f */
[----:B-12---:R-:W-:Y:S05]  /*5b60*/  @!P1 BRA `(.L_x_124) ;  /* 0x00000000000c9947 */ /* 0x006fea0003800000 */
[----:B------:R-:W-:-:S07]  /*5b70*/  MOV R0, 0x5b90 ;  /* 0x00005b9000007802 */ /* 0x000fce0000000f00 */
[----:B------:R-:W-:Y:S05]  /*5b80*/  CALL.REL.NOINC `($__internal_0_$__cuda_sm20_sqrt_rn_f32_slowpath) ;  /* 0x0000002000dc7944 */ /* 0x000fea0003c00000 */
[----:B------:R-:W-:Y:S05]  /*5b90*/  BRA `(.L_x_125) ;  /* 0x0000000000107947 */ /* 0x000fea0003800000 */
.L_x_124:
[----:B------:R-:W-:Y:S01]  /*5ba0*/  FMUL.FTZ R33, R30, R35 ;  /* 0x000000231e217220 */ /* 0x000fe20000410000 */
[----:B------:R-:W-:-:S03]  /*5bb0*/  FMUL.FTZ R10, R35, 0.5 ;  /* 0x3f000000230a7820 */ /* 0x000fc60000410000 */
[----:B------:R-:W-:-:S04]  /*5bc0*/  FFMA R0, -R33, R33, R30 ;  /* 0x0000002121007223 */ /* 0x000fc8000000011e */
[----:B------:R-:W-:-:S07]  /*5bd0*/  FFMA R33, R0, R10, R33 ;  /* 0x0000000a00217223 */ /* 0x000fce0000000021 */
.L_x_125:
[----:B------:R-:W-:Y:S05]  /*5be0*/  BSYNC.RECONVERGENT B2 ;  /* 0x0000000000027941 */ /* 0x000fea0003800200 */
.L_x_123:
        /* <DEDUP_REMOVED lines=21> */
.L_x_127:
[----:B------:R-:W-:Y:S05]  /*5d40*/  BSYNC.RECONVERGENT B5 ;  /* 0x0000000000057941 */ /* 0x000fea0003800200 */
.L_x_126:
[----:B------:R-:W-:Y:S01]  /*5d50*/  ISETP.GT.AND P1, PT, R6, RZ, PT ;  /* 0x000000ff0600720c */ /* 0x000fe20003f24270 */
[----:B------:R-:W-:Y:S01]  /*5d60*/  VIADD R4, R4, 0x2 ;  /* 0x0000000204047836 */ /* 0x000fe20000000000 */
[-C--:B------:R-:W-:Y:S02]  /*5d70*/  FSETP.GT.AND P0, PT, R0, R45.reuse, PT ;  /* 0x0000002d0000720b */ /* 0x080fe40003f04000 */
[----:B------:R-:W-:Y:S02]  /*5d80*/  SEL R3, R8, RZ, P1 ;  /* 0x000000ff08037207 */ /* 0x000fe40000800000 */
[----:B------:R-:W-:-:S03]  /*5d90*/  FSEL R45, R0, R45, P0 ;  /* 0x0000002d002d7208 */ /* 0x000fc60000000000 */
[----:B------:R-:W-:-:S07]  /*5da0*/  IMAD.IADD R32, R32, 0x1, R3 ;  /* 0x0000000120207824 */ /* 0x000fce00078e0203 */
.L_x_117:
[----:B------:R-:W-:Y:S05]  /*5db0*/  BSYNC.RECONVERGENT B4 ;  /* 0x0000000000047941 */ /* 0x000fea0003800200 */
.L_x_116:
        /* <DEDUP_REMOVED lines=27> */
.L_x_129:
[----:B------:R-:W-:Y:S01]  /*5f70*/  FMUL.FTZ R33, R30, R7 ;  /* 0x000000071e217220 */ /* 0x000fe20000410000 */
[----:B------:R-:W-:-:S03]  /*5f80*/  FMUL.FTZ R4, R7, 0.5 ;  /* 0x3f00000007047820 */ /* 0x000fc60000410000 */
[----:B------:R-:W-:-:S04]  /*5f90*/  FFMA R0, -R33, R33, R30 ;  /* 0x0000002121007223 */ /* 0x000fc8000000011e */
[----:B------:R-:W-:-:S07]  /*5fa0*/  FFMA R33, R0, R4, R33 ;  /* 0x0000000400217223 */ /* 0x000fce0000000021 */
.L_x_130:
[----:B------:R-:W-:Y:S05]  /*5fb0*/  BSYNC.RECONVERGENT B2 ;  /* 0x0000000000027941 */ /* 0x000fea0003800200 */
.L_x_128:
        /* <DEDUP_REMOVED lines=21> */
.L_x_132:
[----:B------:R-:W-:Y:S05]  /*6110*/  BSYNC.RECONVERGENT B4 ;  /* 0x0000000000047941 */ /* 0x000fea0003800200 */
.L_x_131:
[----:B------:R-:W-:-:S04]  /*6120*/  FSETP.GT.AND P0, PT, R0, R45, PT ;  /* 0x0000002d0000720b */ /* 0x000fc80003f04000 */
[----:B------:R-:W-:Y:S01]  /*6130*/  FSEL R45, R0, R45, P0 ;  /* 0x0000002d002d7208 */ /* 0x000fe20000000000 */
[----:B------:R-:W-:Y:S08]  /*6140*/  BRA `(.L_x_11) ;  /* 0x0000001c002c7947 */ /* 0x000ff00003800000 */
.L_x_92:
[----:B------:R-:W-:Y:S01]  /*6150*/  ISETP.GE.AND P1, PT, R20, R13, PT ;  /* 0x0000000d1400720c */ /* 0x000fe20003f26270 */
[----:B------:R-:W-:Y:S01]  /*6160*/  IMAD.MOV.U32 R4, RZ, RZ, 0x1 ;  /* 0x00000001ff047424 */ /* 0x000fe200078e00ff */
[----:B------:R-:W-:Y:S01]  /*6170*/  ISETP.GT.AND P0, PT, R2, -0x1, PT ;  /* 0xffffffff0200780c */ /* 0x000fe20003f04270 */
[----:B------:R-:W-:Y:S01]  /*6180*/  IMAD.MOV.U32 R45, RZ, RZ, -0x800001 ;  /* 0xff7fffffff2d7424 */ /* 0x000fe200078e00ff */
[----:B------:R-:W-:Y:S02]  /*6190*/  LEA R5, R0, -R3, 0x1 ;  /* 0x8000000300057211 */ /* 0x000fe400078e08ff */
[----:B------:R-:W-:-:S07]  /*61a0*/  SEL R4, R4, 0xffffffff, P0 ;  /* 0xffffffff04047807 */ /* 0x000fce0000000000 */
[----:B------:R-:W-:Y:S05]  /*61b0*/  @P1 BRA `(.L_x_11) ;  /* 0x0000001c00101947 */ /* 0x000fea0003800000 */
[----:B------:R-:W-:Y:S01]  /*61c0*/  VIADD R6, R3, 0xfffffffe ;  /* 0xfffffffe03067836 */ /* 0x000fe20000000000 */
[----:B------:R-:W-:Y:S01]  /*61d0*/  LOP3.LUT R0, RZ, R26, RZ, 0x33, !PT ;  /* 0x0000001aff007212 */ /* 0x000fe200078e33ff */
[----:B------:R-:W-:Y:S01]  /*61e0*/  BSSY.RECONVERGENT B5, `(.L_x_133) ;  /* 0x000010b000057945 */ /* 0x000fe20003800200 */
[----:B------:R-:W-:Y:S01]  /*61f0*/  IMAD.MOV.U32 R45, RZ, RZ, -0x800001 ;  /* 0xff7fffffff2d7424 */ /* 0x000fe200078e00ff */
[----:B------:R-:W-:Y:S01]  /*6200*/  MOV R8, R20 ;  /* 0x0000001400087202 */ /* 0x000fe20000000f00 */
[----:B------:R-:W-:Y:S01]  /*6210*/  IMAD.MOV.U32 R7, RZ, RZ, R22 ;  /* 0x000000ffff077224 */ /* 0x000fe200078e0016 */
[----:B------:R-:W-:Y:S01]  /*6220*/  ISETP.GE.U32.AND P0, PT, R6, 0x3, PT ;  /* 0x000000030600780c */ /* 0x000fe20003f06070 */
[----:B------:R-:W-:-:S05]  /*6230*/  IMAD.IADD R13, R13, 0x1, R0 ;  /* 0x000000010d0d7824 */ /* 0x000fca00078e0200 */
[----:B------:R-:W-:-:S07]  /*6240*/  LOP3.LUT R6, R13, 0x3, RZ, 0xc0, !PT ;  /* 0x000000030d067812 */ /* 0x000fce00078ec0ff */
[----:B------:R-:W-:Y:S05]  /*6250*/  @!P0 BRA `(.L_x_134) ;  /* 0x00000010000c8947 */ /* 0x000fea0003800000 */
[----:B------:R-:W-:Y:S01]  /*6260*/  LOP3.LUT R11, R13, 0xfffffffc, RZ, 0xc0, !PT ;  /* 0xfffffffc0d0b7812 */ /* 0x000fe200078ec0ff */
[----:B------:R-:W-:Y:S01]  /*6270*/  BSSY.RECONVERGENT B4, `(.L_x_135) ;  /* 0x0000100000047945 */ /* 0x000fe20003800200 */
[----:B------:R-:W-:Y:S01]  /*6280*/  IMAD.MOV.U32 R45, RZ, RZ, -0x800001 ;  /* 0xff7fffffff2d7424 */ /* 0x000fe200078e00ff */
[----:B------:R-:W-:Y:S01]  /*6290*/  MOV R8, R26 ;  /* 0x0000001a00087202 */ /* 0x000fe20000000f00 */
[----:B------:R-:W-:Y:S02]  /*62a0*/  IMAD.MOV.U32 R9, RZ, RZ, 0x2 ;  /* 0x00000002ff097424 */ /* 0x000fe400078e00ff */
[----:B------:R-:W-:Y:S02]  /*62b0*/  IMAD.MOV.U32 R10, RZ, RZ, RZ ;  /* 0x000000ffff0a7224 */ /* 0x000fe400078e00ff */
[----:B------:R-:W-:Y:S02]  /*62c0*/  IMAD.MOV.U32 R7, RZ, RZ, R22 ;  /* 0x000000ffff077224 */ /* 0x000fe400078e0016 */
[----:B------:R-:W-:-:S07]  /*62d0*/  IMAD.MOV R11, RZ, RZ, -R11 ;  /* 0x000000ffff0b7224 */ /* 0x000fce00078e0a0b */
.L_x_156:
[----:B------:R-:W-:Y:S01]  /*62e0*/  IMAD.IADD R0, R7, 0x1, -R22 ;  /* 0x0000000107007824 */ /* 0x000fe200078e0a16 */
[----:B------:R-:W-:Y:S01]  /*62f0*/  BSSY.RECONVERGENT B2, `(.L_x_136) ;  /* 0x000001b000027945 */ /* 0x000fe20003800200 */
[----:B------:R-:W-:Y:S01]  /*6300*/  VIADD R30, R9, 0xffffffff ;  /* 0xffffffff091e7836 */ /* 0x000fe20000000000 */
[----:B------:R-:W-:Y:S02]  /*6310*/  IADD3 R37, PT, PT, R10, R19, R7 ;  /* 0x000000130a257210 */ /* 0x000fe40007ffe007 */
[----:B------:R-:W-:Y:S02]  /*6320*/  I2FP.F32.S32 R0, R0 ;  /* 0x0000000000007245 */ /* 0x000fe40000201400 */
[----:B------:R-:W-:-:S03]  /*6330*/  I2FP.F32.S32 R30, R30 ;  /* 0x0000001e001e7245 */ /* 0x000fc60000201400 */
[----:B------:R-:W-:Y:S02]  /*6340*/  FADD R0, |R0|, -RZ ;  /* 0x800000ff00007221 */ /* 0x000fe40000000200 */
        /* <DEDUP_REMOVED lines=17> */
.L_x_137:
[----:B------:R-:W-:Y:S01]  /*6460*/  FMUL.FTZ R33, R0, R31 ;  /* 0x0000001f00217220 */ /* 0x000fe20000410000 */
[----:B------:R-:W-:-:S03]  /*6470*/  FMUL.FTZ R30, R31, 0.5 ;  /* 0x3f0000001f1e7820 */ /* 0x000fc60000410000 */
[----:B------:R-:W-:-:S04]  /*6480*/  FFMA R0, -R33, R33, R0 ;  /* 0x0000002121007223 */ /* 0x000fc80000000100 */
[----:B------:R-:W-:-:S07]  /*6490*/  FFMA R33, R0, R30, R33 ;  /* 0x0000001e00217223 */ /* 0x000fce0000000021 */
.L_x_138:
[----:B------:R-:W-:Y:S05]  /*64a0*/  BSYNC.RECONVERGENT B2 ;  /* 0x0000000000027941 */ /* 0x000fea0003800200 */
.L_x_136:
        /* <DEDUP_REMOVED lines=21> */
.L_x_140:
[----:B------:R-:W-:Y:S05]  /*6600*/  BSYNC.RECONVERGENT B6 ;  /* 0x0000000000067941 */ /* 0x000fea0003800200 */
.L_x_139:
[----:B------:R-:W-:Y:S01]  /*6610*/  ISETP.GT.AND P0, PT, R5, RZ, PT ;  /* 0x000000ff0500720c */ /* 0x000fe20003f04270 */
[----:B------:R-:W0:Y:S01]  /*6620*/  LDCU UR6, c[0x0][0x390] ;  /* 0x00007200ff0677ac */ /* 0x000e220008000800 */
[----:B------:R-:W-:Y:S01]  /*6630*/  BSSY.RECONVERGENT B2, `(.L_x_141) ;  /* 0x0000024000027945 */ /* 0x000fe20003800200 */
[----:B------:R-:W-:Y:S01]  /*6640*/  VIADD R40, R9, 0x2 ;  /* 0x0000000209287836 */ /* 0x000fe20000000000 */
[----:B------:R-:W-:Y:S02]  /*6650*/  SEL R30, R4, RZ, P0 ;  /* 0x000000ff041e7207 */ /* 0x000fe40000000000 */
[----:B------:R-:W-:Y:S02]  /*6660*/  SEL R32, R3, RZ, P0 ;  /* 0x000000ff03207207 */ /* 0x000fe40000000000 */
[----:B------:R-:W-:Y:S01]  /*6670*/  FSETP.GT.AND P0, PT, R0, R45, PT ;  /* 0x0000002d0000720b */ /* 0x000fe20003f04000 */
[----:B------:R-:W-:Y:S01]  /*6680*/  IMAD.IADD R41, R30, 0x1, R7 ;  /* 0x000000011e297824 */ /* 0x000fe200078e0207 */
[----:B------:R-:W-:-:S02]  /*6690*/  I2FP.F32.S32 R30, R9 ;  /* 0x00000009001e7245 */ /* 0x000fc40000201400 */
[----:B------:R-:W-:Y:S01]  /*66a0*/  FSEL R39, R0, R45, P0 ;  /* 0x0000002d00277208 */ /* 0x000fe20000000000 */
[----:B------:R-:W-:Y:S02]  /*66b0*/  IMAD.IADD R7, R41, 0x1, -R22 ;  /* 0x0000000129077824 */ /* 0x000fe400078e0a16 */
[----:B------:R-:W-:-:S03]  /*66c0*/  FADD R30, |R30|, -RZ ;  /* 0x800000ff1e1e7221 */ /* 0x000fc60000000200 */
[----:B------:R-:W-:Y:S01]  /*66d0*/  I2FP.F32.S32 R7, R7 ;  /* 0x0000000700077245 */ /* 0x000fe20000201400 */
[----:B0-----:R-:W-:-:S04]  /*66e0*/  IMAD R42, R18, UR6, R10 ;  /* 0x00000006122a7c24 */ /* 0x001fc8000f8e020a */
        /* <DEDUP_REMOVED lines=10> */
[----:B------:R-:W-:-:S04]  /*6790*/  IABS R7, R2 ;  /* 0x0000000200077213 */ /* 0x000fc80000000000 */
[----:B------:R-:W-:Y:S01]  /*67a0*/  IADD3 R31, PT, PT, R30, -0xd000000, RZ ;  /* 0xf30000001e1f7810 */ /* 0x000fe20007ffe0ff */
[----:B------:R-:W-:-:S03]  /*67b0*/  IMAD.IADD R32, R7, 0x1, -R32 ;  /* 0x0000000107207824 */ /* 0x000fc600078e0a20 */
[----:B------:R-:W-:Y:S01]  /*67c0*/  ISETP.GT.U32.AND P1, PT, R31, 0x727fffff, PT ;  /* 0x727fffff1f00780c */ /* 0x000fe20003f24070 */
[----:B------:R-:W-:Y:S01]  /*67d0*/  IMAD R7, R32, 0x2, R5 ;  /* 0x0000000220077824 */ /* 0x000fe200078e0205 */
[----:B------:R0:W1:Y:S11]  /*67e0*/  MUFU.RSQ R31, R30 ;  /* 0x0000001e001f7308 */ /* 0x0000760000001400 */
[----:B0-----:R-:W-:Y:S05]  /*67f0*/  @!P1 BRA `(.L_x_142) ;  /* 0x00000000000c9947 */ /* 0x001fea0003800000 */
[----:B------:R-:W-:-:S07]  /*6800*/  MOV R0, 0x6820 ;  /* 0x0000682000007802 */ /* 0x000fce0000000f00 */
[----:B-1----:R-:W-:Y:S05]  /*6810*/  CALL.REL.NOINC `($__internal_0_$__cuda_sm20_sqrt_rn_f32_slowpath) ;  /* 0x0000001400b87944 */ /* 0x002fea0003c00000 */
[----:B------:R-:W-:Y:S05]  /*6820*/  BRA `(.L_x_143) ;  /* 0x0000000000107947 */ /* 0x000fea0003800000 */
.L_x_142:
[----:B-1----:R-:W-:Y:S01]  /*6830*/  FMUL.FTZ R33, R30, R31 ;  /* 0x0000001f1e217220 */ /* 0x002fe20000410000 */
[----:B------:R-:W-:-:S03]  /*6840*/  FMUL.FTZ R0, R31, 0.5 ;  /* 0x3f0000001f007820 */ /* 0x000fc60000410000 */
[----:B------:R-:W-:-:S04]  /*6850*/  FFMA R30, -R33, R33, R30 ;  /* 0x00000021211e7223 */ /* 0x000fc8000000011e */
[----:B------:R-:W-:-:S07]  /*6860*/  FFMA R33, R30, R0, R33 ;  /* 0x000000001e217223 */ /* 0x000fce0000000021 */
.L_x_143:
[----:B------:R-:W-:Y:S05]  /*6870*/  BSYNC.RECONVERGENT B2 ;  /* 0x0000000000027941 */ /* 0x000fea0003800200 */
.L_x_141:
        /* <DEDUP_REMOVED lines=21> */
.L_x_145:
[----:B------:R-:W-:Y:S05]  /*69d0*/  BSYNC.RECONVERGENT B6 ;  /* 0x0000000000067941 */ /* 0x000fea0003800200 */
.L_x_144:
[----:B------:R-:W-:Y:S01]  /*69e0*/  ISETP.GT.AND P0, PT, R7, RZ, PT ;  /* 0x000000ff0700720c */ /* 0x000fe20003f04270 */
[----:B------:R-:W0:Y:S01]  /*69f0*/  LDCU UR6, c[0x0][0x390] ;  /* 0x00007200ff0677ac */ /* 0x000e220008000800 */
[----:B------:R-:W-:Y:S01]  /*6a00*/  IABS R33, R2 ;  /* 0x0000000200217213 */ /* 0x000fe20000000000 */
[----:B------:R-:W-:Y:S01]  /*6a10*/  BSSY.RECONVERGENT B2, `(.L_x_146) ;  /* 0x0000023000027945 */ /* 0x000fe20003800200 */
[----:B------:R-:W-:-:S05]  /*6a20*/  SEL R30, R4, RZ, P0 ;  /* 0x000000ff041e7207 */ /* 0x000fca0000000000 */
[----:B------:R-:W-:Y:S02]  /*6a30*/  IMAD.IADD R41, R41, 0x1, R30 ;  /* 0x0000000129297824 */ /* 0x000fe400078e021e */
[----:B------:R-:W-:Y:S02]  /*6a40*/  VIADD R30, R9, 0x1 ;  /* 0x00000001091e7836 */ /* 0x000fe40000000000 */
[----:B------:R-:W-:-:S03]  /*6a50*/  IMAD.IADD R7, R41, 0x1, -R22 ;  /* 0x0000000129077824 */ /* 0x000fc600078e0a16 */
[----:B------:R-:W-:Y:S02]  /*6a60*/  I2FP.F32.S32 R30, R30 ;  /* 0x0000001e001e7245 */ /* 0x000fe40000201400 */
[----:B------:R-:W-:Y:S01]  /*6a70*/  I2FP.F32.S32 R7, R7 ;  /* 0x0000000700077245 */ /* 0x000fe20000201400 */
[----:B0-----:R-:W-:Y:S02]  /*6a80*/  IMAD R42, R17, UR6, R10 ;  /* 0x00000006112a7c24 */ /* 0x001fe4000f8e020a */
[----:B------:R-:W-:Y:S02]  /*6a90*/  FADD R30, |R30|, -RZ ;  /* 0x800000ff1e1e7221 */ /* 0x000fe40000000200 */
[----:B------:R-:W-:Y:S01]  /*6aa0*/  FADD R7, |R7|, -RZ ;  /* 0x800000ff07077221 */ /* 0x000fe20000000200 */
[----:B------:R-:W-:-:S04]  /*6ab0*/  IADD3 R42, PT, PT, R41, R42, RZ ;  /* 0x0000002a292a7210 */ /* 0x000fc80007ffe0ff */
        /* <DEDUP_REMOVED lines=10> */
[----:B------:R-:W-:Y:S02]  /*6b60*/  ISETP.GT.U32.AND P1, PT, R7, 0x727fffff, PT ;  /* 0x727fffff0700780c */ /* 0x000fe40003f24070 */
[----:B------:R-:W-:Y:S02]  /*6b70*/  SEL R7, R3, RZ, P0 ;  /* 0x000000ff03077207 */ /* 0x000fe40000000000 */
[----:B------:R-:W-:Y:S02]  /*6b80*/  FSETP.GT.AND P0, PT, R0, R39, PT ;  /* 0x000000270000720b */ /* 0x000fe40003f04000 */
[----:B------:R-:W-:-:S02]  /*6b90*/  IADD3 R32, PT, PT, R32, R33, -R7 ;  /* 0x0000002120207210 */ /* 0x000fc40007ffe807 */
[----:B------:R-:W-:-:S03]  /*6ba0*/  FSEL R39, R0, R39, P0 ;  /* 0x0000002700277208 */ /* 0x000fc60000000000 */
[----:B------:R-:W-:Y:S02]  /*6bb0*/  IMAD R7, R32, 0x2, R5 ;  /* 0x0000000220077824 */ /* 0x000fe400078e0205 */
[----:B01----:R-:W-:Y:S05]  /*6bc0*/  @!P1 BRA `(.L_x_147) ;  /* 0x00000000000c9947 */ /* 0x003fea0003800000 */
[----:B------:R-:W-:-:S07]  /*6bd0*/  MOV R0, 0x6bf0 ;  /* 0x00006bf000007802 */ /* 0x000fce0000000f00 */
[----:B------:R-:W-:Y:S05]  /*6be0*/  CALL.REL.NOINC `($__internal_0_$__cuda_sm20_sqrt_rn_f32_slowpath) ;  /* 0x0000001000c47944 */ /* 0x000fea0003c00000 */
[----:B------:R-:W-:Y:S05]  /*6bf0*/  BRA `(.L_x_148) ;  /* 0x0000000000107947 */ /* 0x000fea0003800000 */
.L_x_147:
[----:B------:R-:W-:Y:S01]  /*6c00*/  FMUL.FTZ R33, R30, R31 ;  /* 0x0000001f1e217220 */ /* 0x000fe20000410000 */
[----:B------:R-:W-:-:S03]  /*6c10*/  FMUL.FTZ R31, R31, 0.5 ;  /* 0x3f0000001f1f7820 */ /* 0x000fc60000410000 */
[----:B------:R-:W-:-:S04]  /*6c20*/  FFMA R30, -R33, R33, R30 ;  /* 0x00000021211e7223 */ /* 0x000fc8000000011e */
[----:B------:R-:W-:-:S07]  /*6c30*/  FFMA R33, R30, R31, R33 ;  /* 0x0000001f1e217223 */ /* 0x000fce0000000021 */
.L_x_148:
[----:B------:R-:W-:Y:S05]  /*6c40*/  BSYNC.RECONVERGENT B2 ;  /* 0x0000000000027941 */ /* 0x000fea0003800200 */
.L_x_146:
        /* <DEDUP_REMOVED lines=21> */
.L_x_150:
[----:B------:R-:W-:Y:S05]  /*6da0*/  BSYNC.RECONVERGENT B6 ;  /* 0x0000000000067941 */ /* 0x000fea0003800200 */
.L_x_149:
[----:B------:R-:W-:Y:S01]  /*6db0*/  ISETP.GT.AND P0, PT, R7, RZ, PT ;  /* 0x000000ff0700720c */ /* 0x000fe20003f04270 */
[----:B------:R-:W0:Y:S01]  /*6dc0*/  LDCU UR6, c[0x0][0x390] ;  /* 0x00007200ff0677ac */ /* 0x000e220008000800 */
[----:B------:R-:W-:Y:S01]  /*6dd0*/  I2FP.F32.S32 R40, R40 ;  /* 0x0000002800287245 */ /* 0x000fe20000201400 */
[----:B------:R-:W-:Y:S01]  /*6de0*/  BSSY.RECONVERGENT B2, `(.L_x_151) ;  /* 0x0000022000027945 */ /* 0x000fe20003800200 */
[----:B------:R-:W-:Y:S02]  /*6df0*/  SEL R30, R4, RZ, P0 ;  /* 0x000000ff041e7207 */ /* 0x000fe40000000000 */
[----:B------:R-:W-:Y:S01]  /*6e00*/  IABS R33, R2 ;  /* 0x0000000200217213 */ /* 0x000fe20000000000 */
[----:B------:R-:W-:Y:S02]  /*6e10*/  FADD R37, |R40|, -RZ ;  /* 0x800000ff28257221 */ /* 0x000fe40000000200 */
[----:B------:R-:W-:-:S04]  /*6e20*/  IMAD.IADD R7, R41, 0x1, R30 ;  /* 0x0000000129077824 */ /* 0x000fc800078e021e */
[----:B------:R-:W-:-:S05]  /*6e30*/  IMAD.IADD R30, R7, 0x1, -R22 ;  /* 0x00000001071e7824 */ /* 0x000fca00078e0a16 */
        /* <DEDUP_REMOVED lines=14> */
[----:B------:R-:W-:Y:S02]  /*6f20*/  ISETP.GT.U32.AND P1, PT, R31, 0x727fffff, PT ;  /* 0x727fffff1f00780c */ /* 0x000fe40003f24070 */
[----:B------:R-:W-:Y:S02]  /*6f30*/  SEL R31, R3, RZ, P0 ;  /* 0x000000ff031f7207 */ /* 0x000fe40000000000 */
[----:B------:R-:W-:Y:S02]  /*6f40*/  FSETP.GT.AND P0, PT, R0, R39, PT ;  /* 0x000000270000720b */ /* 0x000fe40003f04000 */
[----:B------:R-:W-:Y:S02]  /*6f50*/  IADD3 R32, PT, PT, R32, R33, -R31 ;  /* 0x0000002120207210 */ /* 0x000fe40007ffe81f */
[----:B------:R-:W-:-:S03]  /*6f60*/  FSEL R45, R0, R39, P0 ;  /* 0x00000027002d7208 */ /* 0x000fc60000000000 */
[----:B------:R-:W-:Y:S02]  /*6f70*/  IMAD R39, R32, 0x2, R5 ;  /* 0x0000000220277824 */ /* 0x000fe400078e0205 */
[----:B01----:R-:W-:Y:S05]  /*6f80*/  @!P1 BRA `(.L_x_152) ;  /* 0x00000000000c9947 */ /* 0x003fea0003800000 */
[----:B------:R-:W-:-:S07]  /*6f90*/  MOV R0, 0x6fb0 ;  /* 0x00006fb000007802 */ /* 0x000fce0000000f00 */
[----:B------:R-:W-:Y:S05]  /*6fa0*/  CALL.REL.NOINC `($__internal_0_$__cuda_sm20_sqrt_rn_f32_slowpath) ;  /* 0x0000000c00d47944 */ /* 0x000fea0003c00000 */
[----:B------:R-:W-:Y:S05]  /*6fb0*/  BRA `(.L_x_153) ;  /* 0x0000000000107947 */ /* 0x000fea0003800000 */
.L_x_152:
[----:B------:R-:W-:Y:S01]  /*6fc0*/  FMUL.FTZ R33, R30, R35 ;  /* 0x000000231e217220 */ /* 0x000fe20000410000 */
[----:B------:R-:W-:-:S03]  /*6fd0*/  FMUL.FTZ R0, R35, 0.5 ;  /* 0x3f00000023007820 */ /* 0x000fc60000410000 */
[----:B------:R-:W-:-:S04]  /*6fe0*/  FFMA R30, -R33, R33, R30 ;  /* 0x00000021211e7223 */ /* 0x000fc8000000011e */
[----:B------:R-:W-:-:S07]  /*6ff0*/  FFMA R33, R30, R0, R33 ;  /* 0x000000001e217223 */ /* 0x000fce0000000021 */
.L_x_153:
[----:B------:R-:W-:Y:S05]  /*7000*/  BSYNC.RECONVERGENT B2 ;  /* 0x0000000000027941 */ /* 0x000fea0003800200 */
.L_x_151:
        /* <DEDUP_REMOVED lines=21> */
.L_x_155:
[----:B------:R-:W-:Y:S05]  /*7160*/  BSYNC.RECONVERGENT B6 ;  /* 0x0000000000067941 */ /* 0x000fea0003800200 */
.L_x_154:
[----:B------:R-:W0:Y:S01]  /*7170*/  LDC R35, c[0x0][0x390] ;  /* 0x0000e400ff237b82 */ /* 0x000e220000000800 */
[----:B------:R-:W-:Y:S01]  /*7180*/  ISETP.GT.AND P1, PT, R39, RZ, PT ;  /* 0x000000ff2700720c */ /* 0x000fe20003f24270 */
[----:B------:R-:W-:Y:S01]  /*7190*/  VIADD R11, R11, 0x4 ;  /* 0x000000040b0b7836 */ /* 0x000fe20000000000 */
[----:B------:R-:W-:Y:S01]  /*71a0*/  IABS R33, R2 ;  /* 0x0000000200217213 */ /* 0x000fe20000000000 */
[----:B------:R-:W-:Y:S01]  /*71b0*/  VIADD R8, R8, 0x4 ;  /* 0x0000000408087836 */ /* 0x000fe20000000000 */
[----:B------:R-:W-:Y:S01]  /*71c0*/  SEL R31, R3, RZ, P1 ;  /* 0x000000ff031f7207 */ /* 0x000fe20000800000 */
[----:B------:R-:W-:Y:S01]  /*71d0*/  VIADD R9, R9, 0x4 ;  /* 0x0000000409097836 */ /* 0x000fe20000000000 */
[----:B------:R-:W-:Y:S02]  /*71e0*/  SEL R30, R4, RZ, P1 ;  /* 0x000000ff041e7207 */ /* 0x000fe40000800000 */
[----:B------:R-:W-:Y:S02]  /*71f0*/  ISETP.NE.AND P1, PT, R11, RZ, PT ;  /* 0x000000ff0b00720c */ /* 0x000fe40003f25270 */
[----:B------:R-:W-:-:S02]  /*7200*/  IADD3 R32, PT, PT, R32, R33, -R31 ;  /* 0x0000002120207210 */ /* 0x000fc40007ffe81f */
[-C--:B------:R-:W-:Y:S02]  /*7210*/  FSETP.GT.AND P0, PT, R0, R45.reuse, PT ;  /* 0x0000002d0000720b */ /* 0x080fe40003f04000 */
[----:B------:R-:W-:Y:S01]  /*7220*/  IADD3 R7, PT, PT, R7, R30, RZ ;  /* 0x0000001e07077210 */ /* 0x000fe20007ffe0ff */
[----:B------:R-:W-:Y:S01]  /*7230*/  IMAD R5, R32, 0x2, R5 ;  /* 0x0000000220057824 */ /* 0x000fe200078e0205 */
[----:B------:R-:W-:Y:S01]  /*7240*/  FSEL R45, R0, R45, P0 ;  /* 0x0000002d002d7208 */ /* 0x000fe20000000000 */
[----:B0-----:R-:W-:-:S04]  /*7250*/  IMAD R10, R35, 0x4, R10 ;  /* 0x00000004230a7824 */ /* 0x001fc800078e020a */
[----:B------:R-:W-:Y:S05]  /*7260*/  @P1 BRA `(.L_x_156) ;  /* 0xfffffff0001c1947 */ /* 0x000fea000383ffff */
[----:B------:R-:W-:Y:S05]  /*7270*/  BSYNC.RECONVERGENT B4 ;  /* 0x0000000000047941 */ /* 0x000fea0003800200 */
.L_x_135:
[----:B------:R-:W-:-:S07]  /*7280*/  IADD3 R8, PT, PT, R8, 0x1, RZ ;  /* 0x0000000108087810 */ /* 0x000fce0007ffe0ff */
.L_x_134:
[----:B------:R-:W-:Y:S05]  /*7290*/  BSYNC.RECONVERGENT B5 ;  /* 0x0000000000057941 */ /* 0x000fea0003800200 */
.L_x_133:
        /* <DEDUP_REMOVED lines=30> */
.L_x_160:
[----:B------:R-:W-:Y:S01]  /*7480*/  FMUL.FTZ R33, R0, R31 ;  /* 0x0000001f00217220 */ /* 0x000fe20000410000 */
[----:B------:R-:W-:-:S03]  /*7490*/  FMUL.FTZ R30, R31, 0.5 ;  /* 0x3f0000001f1e7820 */ /* 0x000fc60000410000 */
[----:B------:R-:W-:-:S04]  /*74a0*/  FFMA R0, -R33, R33, R0 ;  /* 0x0000002121007223 */ /* 0x000fc80000000100 */
[----:B------:R-:W-:-:S07]  /*74b0*/  FFMA R33, R0, R30, R33 ;  /* 0x0000001e00217223 */ /* 0x000fce0000000021 */
.L_x_161:
[----:B------:R-:W-:Y:S05]  /*74c0*/  BSYNC.RECONVERGENT B2 ;  /* 0x0000000000027941 */ /* 0x000fea0003800200 */
.L_x_159:
        /* <DEDUP_REMOVED lines=21> */
.L_x_163:
[----:B------:R-:W-:Y:S05]  /*7620*/  BSYNC.RECONVERGENT B5 ;  /* 0x0000000000057941 */ /* 0x000fea0003800200 */
.L_x_162:
[----:B------:R-:W-:Y:S01]  /*7630*/  ISETP.GT.AND P0, PT, R5, RZ, PT ;  /* 0x000000ff0500720c */ /* 0x000fe20003f04270 */
[----:B------:R-:W-:Y:S01]  /*7640*/  VIADD R9, R6, 0x1 ;  /* 0x0000000106097836 */ /* 0x000fe20000000000 */
[----:B------:R-:W0:Y:S01]  /*7650*/  LDC R33, c[0x0][0x390] ;  /* 0x0000e400ff217b82 */ /* 0x000e220000000800 */
[----:B------:R-:W-:Y:S01]  /*7660*/  IABS R2, R2 ;  /* 0x0000000200027213 */ /* 0x000fe20000000000 */
[----:B------:R-:W-:Y:S01]  /*7670*/  BSSY.RECONVERGENT B2, `(.L_x_164) ;  /* 0x0000023000027945 */ /* 0x000fe20003800200 */
[----:B------:R-:W-:Y:S02]  /*7680*/  SEL R10, R4, RZ, P0 ;  /* 0x000000ff040a7207 */ /* 0x000fe40000000000 */
[----:B------:R-:W-:Y:S02]  /*7690*/  I2FP.F32.S32 R9, R9 ;  /* 0x0000000900097245 */ /* 0x000fe40000201400 */
[----:B------:R-:W-:Y:S01]  /*76a0*/  SEL R3, R3, RZ, P0 ;  /* 0x000000ff03037207 */ /* 0x000fe20000000000 */
[----:B------:R-:W-:Y:S01]  /*76b0*/  IMAD.IADD R7, R7, 0x1, R10 ;  /* 0x0000000107077824 */ /* 0x000fe200078e020a */
[CC--:B------:R-:W-:Y:S01]  /*76c0*/  FSETP.GT.AND P0, PT, R0.reuse, R45.reuse, PT ;  /* 0x0000002d0000720b */ /* 0x0c0fe20003f04000 */
[----:B------:R-:W-:Y:S01]  /*76d0*/  FADD R11, |R9|, -RZ ;  /* 0x800000ff090b7221 */ /* 0x000fe20000000200 */
[----:B------:R-:W-:Y:S01]  /*76e0*/  IADD3 R2, PT, PT, -R3, R2, RZ ;  /* 0x0000000203027210 */ /* 0x000fe20007ffe1ff */
[----:B------:R-:W-:Y:S01]  /*76f0*/  IMAD.IADD R6, R7, 0x1, -R22 ;  /* 0x0000000107067824 */ /* 0x000fe200078e0a16 */
[----:B------:R-:W-:-:S03]  /*7700*/  FSEL R45, R0, R45, P0 ;  /* 0x0000002d002d7208 */ /* 0x000fc60000000000 */
[----:B------:R-:W-:Y:S01]  /*7710*/  IMAD R5, R2, 0x2, R5 ;  /* 0x0000000202057824 */ /* 0x000fe200078e0205 */
        /* <DEDUP_REMOVED lines=10> */
[----:B0-----:R-:W-:-:S03]  /*77c0*/  IMAD R30, R8, R33, R33 ;  /* 0x00000021081e7224 */ /* 0x001fc600078e0221 */
[----:B------:R-:W-:Y:S01]  /*77d0*/  VIADD R11, R32, 0xf3000000 ;  /* 0xf3000000200b7836 */ /* 0x000fe20000000000 */
[----:B------:R0:W1:Y:S04]  /*77e0*/  MUFU.RSQ R31, R32 ;  /* 0x00000020001f7308 */ /* 0x0000680000001400 */
[----:B------:R-:W-:Y:S01]  /*77f0*/  ISETP.GT.U32.AND P1, PT, R11, 0x727fffff, PT ;  /* 0x727fffff0b00780c */ /* 0x000fe20003f24070 */
[----:B------:R-:W-:-:S12]  /*7800*/  IMAD.IADD R11, R7, 0x1, R30 ;  /* 0x00000001070b7824 */ /* 0x000fd800078e021e */
[----:B01----:R-:W-:Y:S05]  /*7810*/  @!P1 BRA `(.L_x_165) ;  /* 0x0000000000109947 */ /* 0x003fea0003800000 */
[----:B------:R-:W-:Y:S01]  /*7820*/  IMAD.MOV.U32 R30, RZ, RZ, R32 ;  /* 0x000000ffff1e7224 */ /* 0x000fe200078e0020 */
[----:B------:R-:W-:-:S07]  /*7830*/  MOV R0, 0x7850 ;  /* 0x0000785000007802 */ /* 0x000fce0000000f00 */
[----:B------:R-:W-:Y:S05]  /*7840*/  CALL.REL.NOINC `($__internal_0_$__cuda_sm20_sqrt_rn_f32_slowpath) ;  /* 0x0000000400ac7944 */ /* 0x000fea0003c00000 */
[----:B------:R-:W-:Y:S05]  /*7850*/  BRA `(.L_x_166) ;  /* 0x0000000000107947 */ /* 0x000fea0003800000 */
.L_x_165:
[----:B------:R-:W-:Y:S01]  /*7860*/  FMUL.FTZ R33, R32, R31 ;  /* 0x0000001f20217220 */ /* 0x000fe20000410000 */
[----:B------:R-:W-:-:S03]  /*7870*/  FMUL.FTZ R2, R31, 0.5 ;  /* 0x3f0000001f027820 */ /* 0x000fc60000410000 */
[----:B------:R-:W-:-:S04]  /*7880*/  FFMA R0, -R33, R33, R32 ;  /* 0x0000002121007223 */ /* 0x000fc80000000120 */
[----:B------:R-:W-:-:S07]  /*7890*/  FFMA R33, R0, R2, R33 ;  /* 0x0000000200217223 */ /* 0x000fce0000000021 */
.L_x_166:
[----:B------:R-:W-:Y:S05]  /*78a0*/  BSYNC.RECONVERGENT B2 ;  /* 0x0000000000027941 */ /* 0x000fea0003800200 */
.L_x_164:
        /* <DEDUP_REMOVED lines=21> */
.L_x_168:
[----:B------:R-:W-:Y:S05]  /*7a00*/  BSYNC.RECONVERGENT B5 ;  /* 0x0000000000057941 */ /* 0x000fea0003800200 */
.L_x_167:
[----:B------:R-:W-:Y:S02]  /*7a10*/  ISETP.GT.AND P1, PT, R5, RZ, PT ;  /* 0x000000ff0500720c */ /* 0x000fe40003f24270 */
[-C--:B------:R-:W-:Y:S02]  /*7a20*/  FSETP.GT.AND P0, PT, R0, R45.reuse, PT ;  /* 0x0000002d0000720b */ /* 0x080fe40003f04000 */
[----:B------:R-:W-:Y:S02]  /*7a30*/  SEL R4, R4, RZ, P1 ;  /* 0x000000ff04047207 */ /* 0x000fe40000800000 */
[----:B------:R-:W-:Y:S02]  /*7a40*/  IADD3 R8, PT, PT, R8, 0x2, RZ ;  /* 0x0000000208087810 */ /* 0x000fe40007ffe0ff */
[----:B------:R-:W-:Y:S01]  /*7a50*/  FSEL R45, R0, R45, P0 ;  /* 0x0000002d002d7208 */ /* 0x000fe20000000000 */
[----:B------:R-:W-:-:S07]  /*7a60*/  IMAD.IADD R7, R7, 0x1, R4 ;  /* 0x0000000107077824 */ /* 0x000fce00078e0204 */
.L_x_158:
[----:B------:R-:W-:Y:S05]  /*7a70*/  BSYNC.RECONVERGENT B4 ;  /* 0x0000000000047941 */ /* 0x000fea0003800200 */
.L_x_157:
        /* <DEDUP_REMOVED lines=27> */
.L_x_170:
[----:B------:R-:W-:Y:S01]  /*7c30*/  FMUL.FTZ R33, R30, R5 ;  /* 0x000000051e217220 */ /* 0x000fe20000410000 */
[----:B------:R-:W-:-:S03]  /*7c40*/  FMUL.FTZ R5, R5, 0.5 ;  /* 0x3f00000005057820 */ /* 0x000fc60000410000 */
[----:B------:R-:W-:-:S04]  /*7c50*/  FFMA R0, -R33, R33, R30 ;  /* 0x0000002121007223 */ /* 0x000fc8000000011e */
[----:B------:R-:W-:-:S07]  /*7c60*/  FFMA R33, R0, R5, R33 ;  /* 0x0000000500217223 */ /* 0x000fce0000000021 */
.L_x_171:
[----:B------:R-:W-:Y:S05]  /*7c70*/  BSYNC.RECONVERGENT B2 ;  /* 0x0000000000027941 */ /* 0x000fea0003800200 */
.L_x_169:
        /* <DEDUP_REMOVED lines=21> */
.L_x_173:
[----:B------:R-:W-:Y:S05]  /*7dd0*/  BSYNC.RECONVERGENT B4 ;  /* 0x0000000000047941 */ /* 0x000fea0003800200 */
.L_x_172:
[----:B------:R-:W-:-:S04]  /*7de0*/  FSETP.GT.AND P0, PT, R0, R45, PT ;  /* 0x0000002d0000720b */ /* 0x000fc80003f04000 */
[----:B------:R-:W-:-:S09]  /*7df0*/  FSEL R45, R0, R45, P0 ;  /* 0x0000002d002d7208 */ /* 0x000fd20000000000 */
.L_x_11:
[----:B------:R-:W-:Y:S05]  /*7e00*/  BSYNC.RECONVERGENT B1 ;  /* 0x0000000000017941 */ /* 0x000fea0003800200 */
.L_x_8:
[----:B------:R-:W-:Y:S01]  /*7e10*/  FSETP.GE.AND P0, PT, R12, R45, PT ;  /* 0x0000002d0c00720b */ /* 0x000fe20003f06000 */
[----:B------:R-:W-:-:S12]  /*7e20*/  VIADD R0, R28, 0x1 ;  /* 0x000000011c007836 */ /* 0x000fd80000000000 */
[----:B------:R-:W-:-:S05]  /*7e30*/  @!P0 IMAD.MOV R0, RZ, RZ, R28 ;  /* 0x000000ffff008224 */ /* 0x000fca00078e021c */
[----:B------:R-:W-:-:S07]  /*7e40*/  PRMT R28, R0, 0x7610, R28 ;  /* 0x00007610001c7816 */ /* 0x000fce000000001c */
.L_x_2:
[----:B------:R-:W-:Y:S05]  /*7e50*/  BSYNC.RECONVERGENT B0 ;  /* 0x0000000000007941 */ /* 0x000fea0003800200 */
.L_x_1:
[----:B------:R-:W0:Y:S01]  /*7e60*/  LDCU UR13, c[0x0][0x394] ;  /* 0x00007280ff0d77ac */ /* 0x000e220008000800 */
[----:B------:R-:W-:Y:S02]  /*7e70*/  UIADD3 UR6, UPT, UPT, UR5, 0x1, URZ ;  /* 0x0000000105067890 */ /* 0x000fe4000fffe0ff */
[----:B0-----:R-:W-:-:S05]  /*7e80*/  UISETP.NE.AND UP0, UPT, UR5, UR13, UPT ;  /* 0x0000000d0500728c */ /* 0x001fca000bf05270 */
[----:B------:R-:W-:-:S04]  /*7e90*/  UMOV UR5, UR6 ;  /* 0x0000000600057c82 */ /* 0x000fc80008000000 */
[----:B------:R-:W-:Y:S05]  /*7ea0*/  BRA.U UP0, `(.L_x_174) ;  /* 0xffffff85004c7547 */ /* 0x000fea000b83ffff */
[----:B------:R-:W-:Y:S05]  /*7eb0*/  BRA.U UP1, `(.L_x_175) ;  /* 0xffffff8501347547 */ /* 0x000fea000b83ffff */
.L_x_0:
[----:B------:R-:W0:Y:S02]  /*7ec0*/  LDC.64 R2, c[0x0][0x388] ;  /* 0x0000e200ff027b82 */ /* 0x000e240000000a00 */
[----:B0-----:R-:W-:-:S05]  /*7ed0*/  IMAD.WIDE R2, R29, 0x2, R2 ;  /* 0x000000021d027825 */ /* 0x001fca00078e0202 */
[----:B------:R-:W-:Y:S01]  /*7ee0*/  STG.E.U16 desc[UR10][R2.64], R28 ;  /* 0x0000001c02007986 */ /* 0x000fe2000c10150a */
[----:B------:R-:W-:Y:S05]  /*7ef0*/  EXIT ;  /* 0x000000000000794d */ /* 0x000fea0003800000 */
        .weak           $__internal_0_$__cuda_sm20_sqrt_rn_f32_slowpath
        .type           $__internal_0_$__cuda_sm20_sqrt_rn_f32_slowpath,@function
        .size           $__internal_0_$__cuda_sm20_sqrt_rn_f32_slowpath,($__internal_1_$__cuda_sm3x_div_rn_noftz_f32_slowpath - $__internal_0_$__cuda_sm20_sqrt_rn_f32_slowpath)
$__internal_0_$__cuda_sm20_sqrt_rn_f32_slowpath:
[----:B------:R-:W-:-:S13]  /*7f00*/  LOP3.LUT P0, RZ, R30, 0x7fffffff, RZ, 0xc0, !PT ;  /* 0x7fffffff1eff7812 */ /* 0x000fda000780c0ff */
[----:B------:R-:W-:Y:S01]  /*7f10*/  @!P0 IMAD.MOV.U32 R33, RZ, RZ, R30 ;  /* 0x000000ffff218224 */ /* 0x000fe200078e001e */
[----:B------:R-:W-:Y:S06]  /*7f20*/  @!P0 BRA `(.L_x_176) ;  /* 0x0000000000408947 */ /* 0x000fec0003800000 */
[----:B------:R-:W-:-:S13]  /*7f30*/  FSETP.GEU.FTZ.AND P0, PT, R30, RZ, PT ;  /* 0x000000ff1e00720b */ /* 0x000fda0003f1e000 */
[----:B------:R-:W-:Y:S01]  /*7f40*/  @!P0 IMAD.MOV.U32 R33, RZ, RZ, 0x7fffffff ;  /* 0x7fffffffff218424 */ /* 0x000fe200078e00ff */
[----:B------:R-:W-:Y:S06]  /*7f50*/  @!P0 BRA `(.L_x_176) ;  /* 0x0000000000348947 */ /* 0x000fec0003800000 */
[----:B------:R-:W-:-:S13]  /*7f60*/  FSETP.GTU.FTZ.AND P0, PT, |R30|, +INF , PT ;  /* 0x7f8000001e00780b */ /* 0x000fda0003f1c200 */
[----:B------:R-:W-:Y:S01]  /*7f70*/  @P0 FADD.FTZ R33, R30, 1 ;  /* 0x3f8000001e210421 */ /* 0x000fe20000010000 */
[----:B------:R-:W-:Y:S06]  /*7f80*/  @P0 BRA `(.L_x_176) ;  /* 0x0000000000280947 */ /* 0x000fec0003800000 */
[----:B------:R-:W-:-:S13]  /*7f90*/  FSETP.NEU.FTZ.AND P0, PT, |R30|, +INF , PT ;  /* 0x7f8000001e00780b */ /* 0x000fda0003f1d200 */
[----:B------:R-:W-:-:S04]  /*7fa0*/  @P0 FFMA R35, R30, 1.84467440737095516160e+19, RZ ;  /* 0x5f8000001e230823 */ /* 0x000fc800000000ff */
[----:B------:R-:W0:Y:S02]  /*7fb0*/  @P0 MUFU.RSQ R33, R35 ;  /* 0x0000002300210308 */ /* 0x000e240000001400 */
[----:B0-----:R-:W-:Y:S01]  /*7fc0*/  @P0 FMUL.FTZ R34, R35, R33 ;  /* 0x0000002123220220 */ /* 0x001fe20000410000 */
[----:B------:R-:W-:-:S03]  /*7fd0*/  @P0 FMUL.FTZ R33, R33, 0.5 ;  /* 0x3f00000021210820 */ /* 0x000fc60000410000 */
[----:B------:R-:W-:-:S04]  /*7fe0*/  @P0 FADD.FTZ R31, -R34, -RZ ;  /* 0x800000ff221f0221 */ /* 0x000fc80000010100 */
[----:B------:R-:W-:-:S04]  /*7ff0*/  @P0 FFMA R31, R34, R31, R35 ;  /* 0x0000001f221f0223 */ /* 0x000fc80000000023 */
[----:B------:R-:W-:Y:S01]  /*8000*/  @P0 FFMA R31, R31, R33, R34 ;  /* 0x000000211f1f0223 */ /* 0x000fe20000000022 */
[----:B------:R-:W-:-:S03]  /*8010*/  @!P0 MOV R33, R30 ;  /* 0x0000001e00218202 */ /* 0x000fc60000000f00 */
[----:B------:R-:W-:-:S07]  /*8020*/  @P0 FMUL.FTZ R33, R31, 2.3283064365386962891e-10 ;  /* 0x2f8000001f210820 */ /* 0x000fce0000410000 */
.L_x_176:
[----:B------:R-:W-:Y:S02]  /*8030*/  IMAD.MOV.U32 R30, RZ, RZ, R0 ;  /* 0x000000ffff1e7224 */ /* 0x000fe400078e0000 */
[----:B------:R-:W-:-:S04]  /*8040*/  IMAD.MOV.U32 R31, RZ, RZ, 0x0 ;  /* 0x00000000ff1f7424 */ /* 0x000fc800078e00ff */
[----:B------:R-:W-:Y:S05]  /*8050*/  RET.REL.NODEC R30 `(_Z19singleViewshedCountPsS_ii) ;  /* 0xffffff7c1ee87950 */ /* 0x000fea0003c3ffff */
        .weak           $__internal_1_$__cuda_sm3x_div_rn_noftz_f32_slowpath
        .type           $__internal_1_$__cuda_sm3x_div_rn_noftz_f32_slowpath,@function
        .size           $__internal_1_$__cuda_sm3x_div_rn_noftz_f32_slowpath,(.L_x_190 - $__internal_1_$__cuda_sm3x_div_rn_noftz_f32_slowpath)
$__internal_1_$__cuda_sm3x_div_rn_noftz_f32_slowpath:
[----:B------:R-:W-:Y:S01]  /*8060*/  SHF.R.U32.HI R31, RZ, 0x17, R36 ;  /* 0x00000017ff1f7819 */ /* 0x000fe20000011624 */
[----:B------:R-:W-:Y:S01]  /*8070*/  BSSY.RECONVERGENT B2, `(.L_x_177) ;  /* 0x0000062000027945 */ /* 0x000fe20003800200 */
[----:B------:R-:W-:Y:S02]  /*8080*/  SHF.R.U32.HI R34, RZ, 0x17, R43 ;  /* 0x00000017ff227819 */ /* 0x000fe4000001162b */
[----:B------:R-:W-:Y:S02]  /*8090*/  LOP3.LUT R31, R31, 0xff, RZ, 0xc0, !PT ;  /* 0x000000ff1f1f7812 */ /* 0x000fe400078ec0ff */
[----:B------:R-:W-:-:S03]  /*80a0*/  LOP3.LUT R34, R34, 0xff, RZ, 0xc0, !PT ;  /* 0x000000ff22227812 */ /* 0x000fc600078ec0ff */
[----:B------:R-:W-:Y:S02]  /*80b0*/  VIADD R0, R31, 0xffffffff ;  /* 0xffffffff1f007836 */ /* 0x000fe40000000000 */
[----:B------:R-:W-:-:S03]  /*80c0*/  VIADD R35, R34, 0xffffffff ;  /* 0xffffffff22237836 */ /* 0x000fc60000000000 */
[----:B------:R-:W-:-:S04]  /*80d0*/  ISETP.GT.U32.AND P0, PT, R0, 0xfd, PT ;  /* 0x000000fd0000780c */ /* 0x000fc80003f04070 */
[----:B------:R-:W-:-:S13]  /*80e0*/  ISETP.GT.U32.OR P0, PT, R35, 0xfd, P0 ;  /* 0x000000fd2300780c */ /* 0x000fda0000704470 */
[----:B------:R-:W-:Y:S01]  /*80f0*/  @!P0 MOV R33, RZ ;  /* 0x000000ff00218202 */ /* 0x000fe20000000f00 */
[----:B------:R-:W-:Y:S06]  /*8100*/  @!P0 BRA `(.L_x_178) ;  /* 0x00000000005c8947 */ /* 0x000fec0003800000 */
[----:B------:R-:W-:Y:S02]  /*8110*/  FSETP.GTU.FTZ.AND P0, PT, |R43|, +INF , PT ;  /* 0x7f8000002b00780b */ /* 0x000fe40003f1c200 */
[----:B------:R-:W-:-:S04]  /*8120*/  FSETP.GTU.FTZ.AND P1, PT, |R36|, +INF , PT ;  /* 0x7f8000002400780b */ /* 0x000fc80003f3c200 */
[----:B------:R-:W-:-:S13]  /*8130*/  PLOP3.LUT P0, PT, P0, P1, PT, 0xf8, 0x8f ;  /* 0x00000000008f781c */ /* 0x000fda0000703f70 */
[----:B------:R-:W-:Y:S05]  /*8140*/  @P0 BRA `(.L_x_179) ;  /* 0x00000004004c0947 */ /* 0x000fea0003800000 */
[----:B------:R-:W-:-:S13]  /*8150*/  LOP3.LUT P0, RZ, R36, 0x7fffffff, R43, 0xc8, !PT ;  /* 0x7fffffff24ff7812 */ /* 0x000fda000780c82b */
[----:B------:R-:W-:Y:S05]  /*8160*/  @!P0 BRA `(.L_x_180) ;  /* 0x00000004003c8947 */ /* 0x000fea0003800000 */
[C---:B------:R-:W-:Y:S02]  /*8170*/  FSETP.NEU.FTZ.AND P2, PT, |R43|.reuse, +INF , PT ;  /* 0x7f8000002b00780b */ /* 0x040fe40003f5d200 */
[----:B------:R-:W-:Y:S02]  /*8180*/  FSETP.NEU.FTZ.AND P1, PT, |R36|, +INF , PT ;  /* 0x7f8000002400780b */ /* 0x000fe40003f3d200 */
[----:B------:R-:W-:-:S11]  /*8190*/  FSETP.NEU.FTZ.AND P0, PT, |R43|, +INF , PT ;  /* 0x7f8000002b00780b */ /* 0x000fd60003f1d200 */
[----:B------:R-:W-:Y:S05]  /*81a0*/  @!P1 BRA !P2, `(.L_x_180) ;  /* 0x00000004002c9947 */ /* 0x000fea0005000000 */
[----:B------:R-:W-:-:S04]  /*81b0*/  LOP3.LUT P2, RZ, R43, 0x7fffffff, RZ, 0xc0, !PT ;  /* 0x7fffffff2bff7812 */ /* 0x000fc8000784c0ff */
[----:B------:R-:W-:-:S13]  /*81c0*/  PLOP3.LUT P1, PT, P1, P2, PT, 0x2f, 0xf2 ;  /* 0x0000000000f2781c */ /* 0x000fda0000f24577 */
[----:B------:R-:W-:Y:S05]  /*81d0*/  @P1 BRA `(.L_x_181) ;  /* 0x0000000400181947 */ /* 0x000fea0003800000 */
[----:B------:R-:W-:-:S04]  /*81e0*/  LOP3.LUT P1, RZ, R36, 0x7fffffff, RZ, 0xc0, !PT ;  /* 0x7fffffff24ff7812 */ /* 0x000fc8000782c0ff */
[----:B------:R-:W-:-:S13]  /*81f0*/  PLOP3.LUT P0, PT, P0, P1, PT, 0x2f, 0xf2 ;  /* 0x0000000000f2781c */ /* 0x000fda0000702577 */
[----:B------:R-:W-:Y:S05]  /*8200*/  @P0 BRA `(.L_x_182) ;  /* 0x0000000400000947 */ /* 0x000fea0003800000 */
[----:B------:R-:W-:Y:S02]  /*8210*/  ISETP.GE.AND P0, PT, R35, RZ, PT ;  /* 0x000000ff2300720c */ /* 0x000fe40003f06270 */
[----:B------:R-:W-:-:S11]  /*8220*/  ISETP.GE.AND P1, PT, R0, RZ, PT ;  /* 0x000000ff0000720c */ /* 0x000fd60003f26270 */
[----:B------:R-:W-:Y:S02]  /*8230*/  @P0 IMAD.MOV.U32 R33, RZ, RZ, RZ ;  /* 0x000000ffff210224 */ /* 0x000fe400078e00ff */
[----:B------:R-:W-:Y:S01]  /*8240*/  @!P0 FFMA R43, R43, 1.84467440737095516160e+19, RZ ;  /* 0x5f8000002b2b8823 */ /* 0x000fe200000000ff */
[----:B------:R-:W-:Y:S02]  /*8250*/  @!P0 IMAD.MOV.U32 R33, RZ, RZ, -0x40 ;  /* 0xffffffc0ff218424 */ /* 0x000fe400078e00ff */
[----:B------:R-:W-:Y:S02]  /*8260*/  @!P1 FFMA R36, R36, 1.84467440737095516160e+19, RZ ;  /* 0x5f80000024249823 */ /* 0x000fe400000000ff */
[----:B------:R-:W-:-:S07]  /*8270*/  @!P1 VIADD R33, R33, 0x40 ;  /* 0x0000004021219836 */ /* 0x000fce0000000000 */
.L_x_178:
[----:B------:R-:W-:Y:S01]  /*8280*/  LEA R35, R31, 0xc0800000, 0x17 ;  /* 0xc08000001f237811 */ /* 0x000fe200078eb8ff */
[----:B------:R-:W-:Y:S01]  /*8290*/  BSSY.RECONVERGENT B3, `(.L_x_183) ;  /* 0x0000036000037945 */ /* 0x000fe20003800200 */
[----:B------:R-:W-:-:S03]  /*82a0*/  IADD3 R34, PT, PT, R34, -0x7f, RZ ;  /* 0xffffff8122227810 */ /* 0x000fc60007ffe0ff */
[----:B------:R-:W-:-:S04]  /*82b0*/  IMAD.IADD R44, R36, 0x1, -R35 ;  /* 0x00000001242c7824 */ /* 0x000fc800078e0a23 */
[----:B------:R-:W0:Y:S01]  /*82c0*/  MUFU.RCP R0, R44 ;  /* 0x0000002c00007308 */ /* 0x000e220000001000 */
[----:B------:R-:W-:-:S04]  /*82d0*/  FADD.FTZ R37, -R44, -RZ ;  /* 0x800000ff2c257221 */ /* 0x000fc80000010100 */
[----:B0-----:R-:W-:-:S04]  /*82e0*/  FFMA R35, R0, R37, 1 ;  /* 0x3f80000000237423 */ /* 0x001fc80000000025 */
[----:B------:R-:W-:Y:S01]  /*82f0*/  FFMA R35, R0, R35, R0 ;  /* 0x0000002300237223 */ /* 0x000fe20000000000 */
[C---:B------:R-:W-:Y:S01]  /*8300*/  IMAD R0, R34.reuse, -0x800000, R43 ;  /* 0xff80000022007824 */ /* 0x040fe200078e022b */
[----:B------:R-:W-:-:S03]  /*8310*/  IADD3 R34, PT, PT, R34, 0x7f, -R31 ;  /* 0x0000007f22227810 */ /* 0x000fc60007ffe81f */
[----:B------:R-:W-:Y:S02]  /*8320*/  FFMA R36, R0, R35, RZ ;  /* 0x0000002300247223 */ /* 0x000fe400000000ff */
[----:B------:R-:W-:Y:S02]  /*8330*/  IMAD.IADD R33, R34, 0x1, R33 ;  /* 0x0000000122217824 */ /* 0x000fe400078e0221 */
[----:B------:R-:W-:-:S04]  /*8340*/  FFMA R38, R37, R36, R0 ;  /* 0x0000002425267223 */ /* 0x000fc80000000000 */
[----:B------:R-:W-:-:S04]  /*8350*/  FFMA R38, R35, R38, R36 ;  /* 0x0000002623267223 */ /* 0x000fc80000000024 */
[----:B------:R-:W-:-:S04]  /*8360*/  FFMA R37, R37, R38, R0 ;  /* 0x0000002625257223 */ /* 0x000fc80000000000 */
[----:B------:R-:W-:-:S05]  /*8370*/  FFMA R0, R35, R37, R38 ;  /* 0x0000002523007223 */ /* 0x000fca0000000026 */
[----:B------:R-:W-:-:S04]  /*8380*/  SHF.R.U32.HI R31, RZ, 0x17, R0 ;  /* 0x00000017ff1f7819 */ /* 0x000fc80000011600 */
[----:B------:R-:W-:-:S05]  /*8390*/  LOP3.LUT R34, R31, 0xff, RZ, 0xc0, !PT ;  /* 0x000000ff1f227812 */ /* 0x000fca00078ec0ff */
[----:B------:R-:W-:-:S04]  /*83a0*/  IMAD.IADD R31, R34, 0x1, R33 ;  /* 0x00000001221f7824 */ /* 0x000fc800078e0221 */
[----:B------:R-:W-:-:S05]  /*83b0*/  VIADD R34, R31, 0xffffffff ;  /* 0xffffffff1f227836 */ /* 0x000fca0000000000 */
[----:B------:R-:W-:-:S13]  /*83c0*/  ISETP.GE.U32.AND P0, PT, R34, 0xfe, PT ;  /* 0x000000fe2200780c */ /* 0x000fda0003f06070 */
[----:B------:R-:W-:Y:S05]  /*83d0*/  @!P0 BRA `(.L_x_184) ;  /* 0x0000000000808947 */ /* 0x000fea0003800000 */
[----:B------:R-:W-:-:S13]  /*83e0*/  ISETP.GT.AND P0, PT, R31, 0xfe, PT ;  /* 0x000000fe1f00780c */ /* 0x000fda0003f04270 */
[----:B------:R-:W-:Y:S05]  /*83f0*/  @P0 BRA `(.L_x_185) ;  /* 0x00000000006c0947 */ /* 0x000fea0003800000 */
[----:B------:R-:W-:-:S13]  /*8400*/  ISETP.GE.AND P0, PT, R31, 0x1, PT ;  /* 0x000000011f00780c */ /* 0x000fda0003f06270 */
[----:B------:R-:W-:Y:S05]  /*8410*/  @P0 BRA `(.L_x_186) ;  /* 0x0000000000740947 */ /* 0x000fea0003800000 */
[----:B------:R-:W-:Y:S02]  /*8420*/  ISETP.GE.AND P0, PT, R31, -0x18, PT ;  /* 0xffffffe81f00780c */ /* 0x000fe40003f06270 */
[----:B------:R-:W-:-:S11]  /*8430*/  LOP3.LUT R0, R0, 0x80000000, RZ, 0xc0, !PT ;  /* 0x8000000000007812 */ /* 0x000fd600078ec0ff */
[----:B------:R-:W-:Y:S05]  /*8440*/  @!P0 BRA `(.L_x_186) ;  /* 0x0000000000688947 */ /* 0x000fea0003800000 */
[CCC-:B------:R-:W-:Y:S01]  /*8450*/  FFMA.RZ R33, R35.reuse, R37.reuse, R38.reuse ;  /* 0x0000002523217223 */ /* 0x1c0fe2000000c026 */
[CCC-:B------:R-:W-:Y:S01]  /*8460*/  FFMA.RP R34, R35.reuse, R37.reuse, R38.reuse ;  /* 0x0000002523227223 */ /* 0x1c0fe20000008026 */
[----:B------:R-:W-:Y:S01]  /*8470*/  FFMA.RM R37, R35, R37, R38 ;  /* 0x0000002523257223 */ /* 0x000fe20000004026 */
[C---:B------:R-:W-:Y:S01]  /*8480*/  VIADD R35, R31.reuse, 0x20 ;  /* 0x000000201f237836 */ /* 0x040fe20000000000 */
[----:B------:R-:W-:Y:S02]  /*8490*/  ISETP.NE.AND P2, PT, R31, RZ, PT ;  /* 0x000000ff1f00720c */ /* 0x000fe40003f45270 */
[----:B------:R-:W-:Y:S02]  /*84a0*/  LOP3.LUT R33, R33, 0x7fffff, RZ, 0xc0, !PT ;  /* 0x007fffff21217812 */ /* 0x000fe400078ec0ff */
[----:B------:R-:W-:Y:S02]  /*84b0*/  ISETP.NE.AND P1, PT, R31, RZ, PT ;  /* 0x000000ff1f00720c */ /* 0x000fe40003f25270 */
[----:B------:R-:W-:-:S02]  /*84c0*/  LOP3.LUT R36, R33, 0x800000, RZ, 0xfc, !PT ;  /* 0x0080000021247812 */ /* 0x000fc400078efcff */
[----:B------:R-:W-:Y:S02]  /*84d0*/  IADD3 R31, PT, PT, -R31, RZ, RZ ;  /* 0x000000ff1f1f7210 */ /* 0x000fe40007ffe1ff */
[----:B------:R-:W-:Y:S02]  /*84e0*/  SHF.L.U32 R35, R36, R35, RZ ;  /* 0x0000002324237219 */ /* 0x000fe400000006ff */
[----:B------:R-:W-:Y:S02]  /*84f0*/  FSETP.NEU.FTZ.AND P0, PT, R34, R37, PT ;  /* 0x000000252200720b */ /* 0x000fe40003f1d000 */
[----:B------:R-:W-:Y:S02]  /*8500*/  SEL R31, R31, RZ, P2 ;  /* 0x000000ff1f1f7207 */ /* 0x000fe40001000000 */
[----:B------:R-:W-:Y:S02]  /*8510*/  ISETP.NE.AND P1, PT, R35, RZ, P1 ;  /* 0x000000ff2300720c */ /* 0x000fe40000f25270 */
[----:B------:R-:W-:-:S02]  /*8520*/  SHF.R.U32.HI R36, RZ, R31, R36 ;  /* 0x0000001fff247219 */ /* 0x000fc40000011624 */
[----:B------:R-:W-:Y:S02]  /*8530*/  PLOP3.LUT P0, PT, P0, P1, PT, 0xf8, 0x8f ;  /* 0x00000000008f781c */ /* 0x000fe40000703f70 */
[----:B------:R-:W-:Y:S02]  /*8540*/  SHF.R.U32.HI R33, RZ, 0x1, R36 ;  /* 0x00000001ff217819 */ /* 0x000fe40000011624 */
[----:B------:R-:W-:-:S04]  /*8550*/  SEL R34, RZ, 0x1, !P0 ;  /* 0x00000001ff227807 */ /* 0x000fc80004000000 */
[----:B------:R-:W-:-:S04]  /*8560*/  LOP3.LUT R31, R34, 0x1, R33, 0xf8, !PT ;  /* 0x00000001221f7812 */ /* 0x000fc800078ef821 */
[----:B------:R-:W-:-:S05]  /*8570*/  LOP3.LUT R36, R31, R36, RZ, 0xc0, !PT ;  /* 0x000000241f247212 */ /* 0x000fca00078ec0ff */
[----:B------:R-:W-:-:S05]  /*8580*/  IMAD.IADD R33, R33, 0x1, R36 ;  /* 0x0000000121217824 */ /* 0x000fca00078e0224 */
[----:B------:R-:W-:Y:S01]  /*8590*/  LOP3.LUT R0, R33, R0, RZ, 0xfc, !PT ;  /* 0x0000000021007212 */ /* 0x000fe200078efcff */
[----:B------:R-:W-:Y:S06]  /*85a0*/  BRA `(.L_x_186) ;  /* 0x0000000000107947 */ /* 0x000fec0003800000 */
.L_x_185:
[----:B------:R-:W-:-:S04]  /*85b0*/  LOP3.LUT R0, R0, 0x80000000, RZ, 0xc0, !PT ;  /* 0x8000000000007812 */ /* 0x000fc800078ec0ff */
[----:B------:R-:W-:Y:S01]  /*85c0*/  LOP3.LUT R0, R0, 0x7f800000, RZ, 0xfc, !PT ;  /* 0x7f80000000007812 */ /* 0x000fe200078efcff */
[----:B------:R-:W-:Y:S06]  /*85d0*/  BRA `(.L_x_186) ;  /* 0x0000000000047947 */ /* 0x000fec0003800000 */
.L_x_184:
[----:B------:R-:W-:-:S07]  /*85e0*/  IMAD R0, R33, 0x800000, R0 ;  /* 0x0080000021007824 */ /* 0x000fce00078e0200 */
.L_x_186:
[----:B------:R-:W-:Y:S05]  /*85f0*/  BSYNC.RECONVERGENT B3 ;  /* 0x0000000000037941 */ /* 0x000fea0003800200 */
.L_x_183:
[----:B------:R-:W-:Y:S05]  /*8600*/  BRA `(.L_x_187) ;  /* 0x0000000000207947 */ /* 0x000fea0003800000 */
.L_x_182:
[----:B------:R-:W-:-:S04]  /*8610*/  LOP3.LUT R36, R36, 0x80000000, R43, 0x48, !PT ;  /* 0x8000000024247812 */ /* 0x000fc800078e482b */
[----:B------:R-:W-:Y:S01]  /*8620*/  LOP3.LUT R0, R36, 0x7f800000, RZ, 0xfc, !PT ;  /* 0x7f80000024007812 */ /* 0x000fe200078efcff */
[----:B------:R-:W-:Y:S06]  /*8630*/  BRA `(.L_x_187) ;  /* 0x0000000000147947 */ /* 0x000fec0003800000 */
.L_x_181:
[----:B------:R-:W-:Y:S01]  /*8640*/  LOP3.LUT R0, R36, 0x80000000, R43, 0x48, !PT ;  /* 0x8000000024007812 */ /* 0x000fe200078e482b */
[----:B------:R-:W-:Y:S06]  /*8650*/  BRA `(.L_x_187) ;  /* 0x00000000000c7947 */ /* 0x000fec0003800000 */
.L_x_180:
[----:B------:R-:W0:Y:S01]  /*8660*/  MUFU.RSQ R0, -QNAN ;  /* 0xffc0000000007908 */ /* 0x000e220000001400 */
[----:B------:R-:W-:Y:S05]  /*8670*/  BRA `(.L_x_187) ;  /* 0x0000000000047947 */ /* 0x000fea0003800000 */
.L_x_179:
[----:B------:R-:W-:-:S07]  /*8680*/  FADD.FTZ R0, R43, R36 ;  /* 0x000000242b007221 */ /* 0x000fce0000010000 */
.L_x_187:
[----:B------:R-:W-:Y:S05]  /*8690*/  BSYNC.RECONVERGENT B2 ;  /* 0x0000000000027941 */ /* 0x000fea0003800200 */
.L_x_177:
[----:B------:R-:W-:-:S04]  /*86a0*/  IMAD.MOV.U32 R31, RZ, RZ, 0x0 ;  /* 0x00000000ff1f7424 */ /* 0x000fc800078e00ff */
[----:B0-----:R-:W-:Y:S05]  /*86b0*/  RET.REL.NODEC R30 `(_Z19singleViewshedCountPsS_ii) ;  /* 0xffffff781e507950 */ /* 0x001fea0003c3ffff */
.L_x_188:
[----:B------:R-:W-:-:S00]  /*86c0*/  BRA `(.L_x_188) ;  /* 0xfffffffc00fc7947 */ /* 0x000fc0000383ffff */
[----:B------:R-:W-:-:S00]  /*86d0*/  NOP ;  /* 0x0000000000007918 */ /* 0x000fc00000000000 */
        /* <DEDUP_REMOVED lines=10> */
.L_x_190:


//--------------------- .nv.shared.reserved.0     --------------------------
	.section	.nv.shared.reserved.0,"aw",@nobits
	.weak		__nv_reservedSMEM_offset_0_alias
	.size		__nv_reservedSMEM_offset_0_alias, 0, 64
	.other		__nv_reservedSMEM_offset_0_alias,@"STO_CUDA_RESERVED_SHARED STV_DEFAULT"
__nv_reservedSMEM_offset_0_alias:
	.zero		0
	.zero		64


//--------------------- .nv.constant0._Z19singleViewshedCountPsS_ii --------------------------
	.section	.nv.constant0._Z19singleViewshedCountPsS_ii,"a",@progbits
	.sectionflags	@""
	.align	4
.nv.constant0._Z19singleViewshedCountPsS_ii:
	.zero		920


//--------------------- SYMBOLS --------------------------

	.type		.nv.reservedSmem.offset0,@object
	.size		.nv.reservedSmem.offset0,0x4
